	.headerflags	@"EF_CUDA_TEXMODE_UNIFIED EF_CUDA_64BIT_ADDRESS EF_CUDA_SM80 EF_CUDA_VIRTUAL_SM(EF_CUDA_SM80)"
	.elftype	@"ET_EXEC"


//--------------------- .nv.info                  --------------------------
	.section	.nv.info,"",@"SHT_CUDA_INFO"
	.align	4


	//----- nvinfo : EIATTR_REGCOUNT
	.align		4
        /*0000*/ 	.byte	0x04, 0x2f
        /*0002*/ 	.short	(.L_1 - .L_0)
	.align		4
.L_0:
        /*0004*/ 	.word	index@(candidate4)
        /*0008*/ 	.word	0x00000080


	//----- nvinfo : EIATTR_MAX_STACK_SIZE
	.align		4
.L_1:
        /*000c*/ 	.byte	0x04, 0x23
        /*000e*/ 	.short	(.L_3 - .L_2)
	.align		4
.L_2:
        /*0010*/ 	.word	index@(candidate4)
        /*0014*/ 	.word	0x00000000


	//----- nvinfo : EIATTR_MIN_STACK_SIZE
	.align		4
.L_3:
        /*0018*/ 	.byte	0x04, 0x12
        /*001a*/ 	.short	(.L_5 - .L_4)
	.align		4
.L_4:
        /*001c*/ 	.word	index@(candidate4)
        /*0020*/ 	.word	0x00000000


	//----- nvinfo : EIATTR_FRAME_SIZE
	.align		4
.L_5:
        /*0024*/ 	.byte	0x04, 0x11
        /*0026*/ 	.short	(.L_7 - .L_6)
	.align		4
.L_6:
        /*0028*/ 	.word	index@(candidate4)
        /*002c*/ 	.word	0x00000000
.L_7:


//--------------------- .nv.info.candidate4       --------------------------
	.section	.nv.info.candidate4,"",@"SHT_CUDA_INFO"
	.align	4


	//----- nvinfo : EIATTR_CUDA_API_VERSION
	.align		4
        /*0000*/ 	.byte	0x04, 0x37
        /*0002*/ 	.short	(.L_9 - .L_8)
.L_8:
        /*0004*/ 	.word	0x00000075


	//----- nvinfo : EIATTR_SW2861232_WAR
	.align		4
.L_9:
        /*0008*/ 	.byte	0x01, 0x35
	.zero		2


	//----- nvinfo : EIATTR_PARAM_CBANK
	.align		4
        /*000c*/ 	.byte	0x04, 0x0a
        /*000e*/ 	.short	(.L_11 - .L_10)
	.align		4
.L_10:
        /*0010*/ 	.word	index@(.nv.constant0.candidate4)
        /*0014*/ 	.short	0x0160
        /*0016*/ 	.short	0x0018


	//----- nvinfo : EIATTR_CBANK_PARAM_SIZE
	.align		4
.L_11:
        /*0018*/ 	.byte	0x03, 0x19
        /*001a*/ 	.short	0x0018


	//----- nvinfo : EIATTR_KPARAM_INFO
	.align		4
        /*001c*/ 	.byte	0x04, 0x17
        /*001e*/ 	.short	(.L_13 - .L_12)
.L_12:
        /*0020*/ 	.word	0x00000000
        /*0024*/ 	.short	0x0002
        /*0026*/ 	.short	0x0010
        /*0028*/ 	.byte	0x00, 0xf0, 0x21, 0x00


	//----- nvinfo : EIATTR_KPARAM_INFO
	.align		4
.L_13:
        /*002c*/ 	.byte	0x04, 0x17
        /*002e*/ 	.short	(.L_15 - .L_14)
.L_14:
        /*0030*/ 	.word	0x00000000
        /*0034*/ 	.short	0x0001
        /*0036*/ 	.short	0x0008
        /*0038*/ 	.byte	0x00, 0xf0, 0x21, 0x00


	//----- nvinfo : EIATTR_KPARAM_INFO
	.align		4
.L_15:
        /*003c*/ 	.byte	0x04, 0x17
        /*003e*/ 	.short	(.L_17 - .L_16)
.L_16:
        /*0040*/ 	.word	0x00000000
        /*0044*/ 	.short	0x0000
        /*0046*/ 	.short	0x0000
        /*0048*/ 	.byte	0x00, 0xf0, 0x21, 0x00


	//----- nvinfo : EIATTR_MAXREG_COUNT
	.align		4
.L_17:
        /*004c*/ 	.byte	0x03, 0x1b
        /*004e*/ 	.short	0x00ff


	//----- nvinfo : EIATTR_EXIT_INSTR_OFFSETS
	.align		4
        /*0050*/ 	.byte	0x04, 0x1c
        /*0052*/ 	.short	(.L_19 - .L_18)


	//   ....[0]....
.L_18:
        /*0054*/ 	.word	0x000056e0


	//----- nvinfo : EIATTR_MAX_THREADS
	.align		4
.L_19:
        /*0058*/ 	.byte	0x04, 0x05
        /*005a*/ 	.short	(.L_21 - .L_20)
.L_20:
        /*005c*/ 	.word	0x00000080
        /*0060*/ 	.word	0x00000001
        /*0064*/ 	.word	0x00000001
.L_21:


//--------------------- .nv.rel.action            --------------------------
	.section	.nv.rel.action,"",@"SHT_CUDA_RELOCINFO"
	.align	8
	.sectionentsize	8
        /*0000*/ 	.byte	0x4b, 0x00, 0x00, 0x00, 0x00, 0x00, 0x00, 0x00, 0x00, 0x02, 0x02, 0x08, 0x10, 0x0a, 0x2f, 0x22
        /* <DEDUP_REMOVED lines=13> */


//--------------------- .nv.constant0.candidate4  --------------------------
	.section	.nv.constant0.candidate4,"a",@progbits
	.align	4
.nv.constant0.candidate4:
	.zero		376


//--------------------- .text.candidate4          --------------------------
	.section	.text.candidate4,"ax",@progbits
	.sectionflags	@"SHF_BARRIERS=1"
	.sectioninfo	@"SHI_REGISTERS=128"
	.align	128
        .global         candidate4
        .type           candidate4,@function
        .size           candidate4,(.L_x_3 - candidate4)
        .other          candidate4,@"STO_CUDA_ENTRY STV_DEFAULT"
candidate4:
.text.candidate4:
[----:B------:R-:W-:-:S02]  /*0000*/  MOV R1, c[0x0][0x28] ;  /* 0x00000a0000017a02 */ /* 0x000fc40000000f00 */
[----:B------:R-:W0:Y:S01]  /*0010*/  S2R R3, SR_CTAID.X ;  /* 0x0000000000037919 */ /* 0x000e220000002500 */
[----:B------:R-:W-:Y:S01]  /*0020*/  HFMA2.MMA R2, -RZ, RZ, 0, 0 ;  /* 0x00000000ff027435 */ /* 0x000fe200000001ff */
[----:B------:R-:W-:Y:S01]  /*0030*/  CS2R R26, SRZ ;  /* 0x00000000001a7805 */ /* 0x000fe2000001ff00 */
[----:B------:R-:W-:Y:S01]  /*0040*/  HFMA2.MMA R71, -RZ, RZ, 0, 0 ;  /* 0x00000000ff477435 */ /* 0x000fe200000001ff */
[----:B------:R-:W1:Y:S01]  /*0050*/  S2R R0, SR_TID.X ;  /* 0x0000000000007919 */ /* 0x000e620000002100 */
[----:B------:R-:W-:Y:S01]  /*0060*/  HFMA2.MMA R75, -RZ, RZ, 0, 0 ;  /* 0x00000000ff4b7435 */ /* 0x000fe200000001ff */
[----:B------:R-:W-:Y:S01]  /*0070*/  CS2R R66, SRZ ;  /* 0x0000000000427805 */ /* 0x000fe2000001ff00 */
[----:B------:R-:W-:Y:S01]  /*0080*/  HFMA2.MMA R79, -RZ, RZ, 0, 0 ;  /* 0x00000000ff4f7435 */ /* 0x000fe200000001ff */
[----:B------:R-:W-:Y:S01]  /*0090*/  CS2R R24, SRZ ;  /* 0x0000000000187805 */ /* 0x000fe2000001ff00 */
[----:B------:R-:W-:Y:S01]  /*00a0*/  HFMA2.MMA R34, -RZ, RZ, 0, 0 ;  /* 0x00000000ff227435 */ /* 0x000fe200000001ff */
[----:B------:R-:W-:Y:S01]  /*00b0*/  CS2R R60, SRZ ;  /* 0x00000000003c7805 */ /* 0x000fe2000001ff00 */
[----:B------:R-:W-:Y:S01]  /*00c0*/  HFMA2.MMA R30, -RZ, RZ, 0, 0 ;  /* 0x00000000ff1e7435 */ /* 0x000fe200000001ff */
[----:B------:R-:W-:Y:S01]  /*00d0*/  CS2R R62, SRZ ;  /* 0x00000000003e7805 */ /* 0x000fe2000001ff00 */
[----:B------:R-:W-:Y:S01]  /*00e0*/  CS2R R64, SRZ ;  /* 0x0000000000407805 */ /* 0x000fe2000001ff00 */
[----:B------:R-:W-:Y:S01]  /*00f0*/  CS2R R20, SRZ ;  /* 0x0000000000147805 */ /* 0x000fe2000001ff00 */
[----:B------:R-:W-:Y:S01]  /*0100*/  CS2R R22, SRZ ;  /* 0x0000000000167805 */ /* 0x000fe2000001ff00 */
[----:B------:R-:W-:Y:S01]  /*0110*/  MOV R69, RZ ;  /* 0x000000ff00457202 */ /* 0x000fe20000000f00 */
[----:B------:R-:W-:Y:S01]  /*0120*/  CS2R R18, SRZ ;  /* 0x0000000000127805 */ /* 0x000fe2000001ff00 */
[----:B------:R-:W-:Y:S01]  /*0130*/  MOV R73, RZ ;  /* 0x000000ff00497202 */ /* 0x000fe20000000f00 */
[----:B------:R-:W-:Y:S01]  /*0140*/  CS2R R32, SRZ ;  /* 0x0000000000207805 */ /* 0x000fe2000001ff00 */
[----:B------:R-:W-:Y:S01]  /*0150*/  MOV R77, RZ ;  /* 0x000000ff004d7202 */ /* 0x000fe20000000f00 */
[----:B------:R-:W-:Y:S01]  /*0160*/  CS2R R28, SRZ ;  /* 0x00000000001c7805 */ /* 0x000fe2000001ff00 */
[----:B------:R-:W-:Y:S01]  /*0170*/  MOV R37, RZ ;  /* 0x000000ff00257202 */ /* 0x000fe20000000f00 */
[----:B------:R-:W-:Y:S01]  /*0180*/  ULDC.64 UR4, c[0x0][0x118] ;  /* 0x0000460000047ab9 */ /* 0x000fe20000000a00 */
[----:B0-----:R-:W-:Y:S01]  /*0190*/  IMAD.HI R2, R3, -0x6db6db6d, R2 ;  /* 0x9249249303027827 */ /* 0x001fe200078e0202 */
[----:B------:R-:W-:-:S02]  /*01a0*/  MOV R81, RZ ;  /* 0x000000ff00517202 */ /* 0x000fc40000000f00 */
[----:B-1----:R-:W-:Y:S02]  /*01b0*/  SHF.R.S32.HI R4, RZ, 0x4, R0 ;  /* 0x00000004ff047819 */ /* 0x002fe40000011400 */
[----:B------:R-:W-:Y:S02]  /*01c0*/  SHF.R.U32.HI R5, RZ, 0x1f, R2 ;  /* 0x0000001fff057819 */ /* 0x000fe40000011602 */
[----:B------:R-:W-:Y:S02]  /*01d0*/  LOP3.LUT R7, R0, 0x3, RZ, 0xc0, !PT ;  /* 0x0000000300077812 */ /* 0x000fe400078ec0ff */
[----:B------:R-:W-:-:S03]  /*01e0*/  LEA.HI.SX32 R2, R2, R5, 0x1e ;  /* 0x0000000502027211 */ /* 0x000fc600078ff2ff */
[----:B------:R-:W-:Y:S01]  /*01f0*/  IMAD R7, R4, 0x310, R7 ;  /* 0x0000031004077824 */ /* 0x000fe200078e0207 */
[----:B------:R-:W-:Y:S01]  /*0200*/  LOP3.LUT R4, R0, 0xc, RZ, 0xc0, !PT ;  /* 0x0000000c00047812 */ /* 0x000fe200078ec0ff */
[C---:B------:R-:W-:Y:S02]  /*0210*/  IMAD R3, R2.reuse, -0x7, R3 ;  /* 0xfffffff902037824 */ /* 0x040fe400078e0203 */
[----:B------:R-:W-:Y:S01]  /*0220*/  IMAD R6, R2, 0x70, R7 ;  /* 0x0000007002067824 */ /* 0x000fe200078e0207 */
[----:B------:R-:W-:-:S04]  /*0230*/  SHF.R.U32.HI R4, RZ, 0x2, R4 ;  /* 0x00000002ff047819 */ /* 0x000fc80000011604 */
[----:B------:R-:W-:Y:S02]  /*0240*/  LEA R5, R3, R6, 0x2 ;  /* 0x0000000603057211 */ /* 0x000fe400078e10ff */
[----:B------:R-:W-:-:S03]  /*0250*/  MOV R6, RZ ;  /* 0x000000ff00067202 */ /* 0x000fc60000000f00 */
[----:B------:R-:W-:-:S03]  /*0260*/  IMAD R5, R4, 0x1c, R5 ;  /* 0x0000001c04057824 */ /* 0x000fc600078e0205 */
.L_x_1:
[----:B------:R-:W-:Y:S01]  /*0270*/  SHF.R.U32.HI R4, RZ, 0x5, R0 ;  /* 0x00000005ff047819 */ /* 0x000fe20000011600 */
[----:B------:R-:W-:Y:S01]  /*0280*/  IMAD R10, R6, 0x6200, R5 ;  /* 0x00006200060a7824 */ /* 0x000fe200078e0205 */
[----:B------:R-:W-:Y:S01]  /*0290*/  LOP3.LUT R7, R0, 0x1f, RZ, 0xc0, !PT ;  /* 0x0000001f00077812 */ /* 0x000fe200078ec0ff */
[----:B------:R-:W-:Y:S06]  /*02a0*/  BAR.SYNC 0x0 ;  /* 0x0000000000007b1d */ /* 0x000fec0000000000 */
[----:B------:R-:W-:Y:S02]  /*02b0*/  SHF.L.U32 R4, R4, 0x9, RZ ;  /* 0x0000000904047819 */ /* 0x000fe400000006ff */
[----:B------:R-:W-:-:S02]  /*02c0*/  MOV R9, 0x4 ;  /* 0x0000000400097802 */ /* 0x000fc40000000f00 */
[----:B------:R-:W-:-:S03]  /*02d0*/  LOP3.LUT R7, R4, 0xfffffe00, R7, 0xe2, !PT ;  /* 0xfffffe0004077812 */ /* 0x000fc600078ee207 */
[----:B------:R-:W-:Y:S01]  /*02e0*/  IMAD.WIDE R10, R10, R9, c[0x0][0x160] ;  /* 0x000058000a0a7625 */ /* 0x000fe200078e0209 */
[----:B------:R-:W-:-:S04]  /*02f0*/  LEA R12, R6, R7, 0x5 ;  /* 0x00000007060c7211 */ /* 0x000fc800078e28ff */
[----:B------:R-:W2:Y:S01]  /*0300*/  LDG.E.CONSTANT R15, [R10.64] ;  /* 0x000000040a0f7981 */ /* 0x000ea2000c1e9900 */
[----:B------:R-:W-:-:S03]  /*0310*/  IMAD.WIDE R12, R12, R9, c[0x0][0x168] ;  /* 0x00005a000c0c7625 */ /* 0x000fc600078e0209 */
[----:B------:R-:W3:Y:S04]  /*0320*/  LDG.E.CONSTANT R31, [R10.64+0x6200] ;  /* 0x006200040a1f7981 */ /* 0x000ee8000c1e9900 */
[----:B------:R-:W4:Y:S04]  /*0330*/  LDG.E.CONSTANT R7, [R12.64] ;  /* 0x000000040c077981 */ /* 0x000f28000c1e9900 */
[----:B------:R-:W5:Y:S04]  /*0340*/  LDG.E.CONSTANT R4, [R12.64+0x44000] ;  /* 0x044000040c047981 */ /* 0x000f68000c1e9900 */
[----:B------:R-:W2:Y:S04]  /*0350*/  LDG.E.CONSTANT R8, [R12.64+0x46000] ;  /* 0x046000040c087981 */ /* 0x000ea8000c1e9900 */
[----:B------:R-:W3:Y:S04]  /*0360*/  LDG.E.CONSTANT R17, [R12.64+0x2000] ;  /* 0x002000040c117981 */ /* 0x000ee8000c1e9900 */
        /* <DEDUP_REMOVED lines=62> */
[----:B----4-:R0:W-:Y:S04]  /*0750*/  STS [R0.X4+0x800], R7 ;  /* 0x0008000700007388 */ /* 0x0101e80000004800 */
[----:B-----5:R1:W-:Y:S01]  /*0760*/  STS [R0.X4+0x4c00], R4 ;  /* 0x004c000400007388 */ /* 0x0203e20000004800 */
[----:B0-----:R-:W-:-:S03]  /*0770*/  LOP3.LUT R7, R0, 0xffff, RZ, 0xc0, !PT ;  /* 0x0000ffff00077812 */ /* 0x001fc600078ec0ff */
[----:B--2---:R0:W-:Y:S01]  /*0780*/  STS [R0.X4+0x4e00], R8 ;  /* 0x004e000800007388 */ /* 0x0041e20000004800 */
[----:B-1----:R-:W-:Y:S02]  /*0790*/  SHF.L.U32 R4, R0, 0x1, RZ ;  /* 0x0000000100047819 */ /* 0x002fe400000006ff */
[----:B------:R-:W-:Y:S02]  /*07a0*/  SHF.R.U32.HI R7, RZ, 0x1, R7 ;  /* 0x00000001ff077819 */ /* 0x000fe40000011607 */
[----:B------:R-:W-:Y:S02]  /*07b0*/  LOP3.LUT R4, R4, 0x2, RZ, 0xc0, !PT ;  /* 0x0000000204047812 */ /* 0x000fe400078ec0ff */
[----:B------:R-:W-:Y:S02]  /*07c0*/  SHF.L.U32 R7, R7, 0x3, RZ ;  /* 0x0000000307077819 */ /* 0x000fe400000006ff */
[----:B0-----:R-:W-:Y:S02]  /*07d0*/  SHF.L.U32 R8, R0, 0x8, RZ ;  /* 0x0000000800087819 */ /* 0x001fe400000006ff */
[----:B------:R-:W-:-:S02]  /*07e0*/  LOP3.LUT R7, R7, 0x8, R4, 0xe2, !PT ;  /* 0x0000000807077812 */ /* 0x000fc400078ee204 */
[----:B------:R-:W-:Y:S01]  /*07f0*/  LOP3.LUT R8, R8, 0xfffffc00, RZ, 0xc0, !PT ;  /* 0xfffffc0008087812 */ /* 0x000fe200078ec0ff */
[----:B---3--:R-:W-:Y:S04]  /*0800*/  STS [R0.X4+0xa00], R17 ;  /* 0x000a001100007388 */ /* 0x008fe80000004800 */
[----:B------:R-:W-:Y:S04]  /*0810*/  STS [R0.X4+0xc00], R41 ;  /* 0x000c002900007388 */ /* 0x000fe80000004800 */
        /* <DEDUP_REMOVED lines=59> */
[----:B------:R-:W-:Y:S04]  /*0bd0*/  STS [R0.X4], R15 ;  /* 0x0000000f00007388 */ /* 0x000fe80000004800 */
[----:B------:R-:W-:Y:S04]  /*0be0*/  STS [R0.X4+0x200], R31 ;  /* 0x0002001f00007388 */ /* 0x000fe80000004800 */
[----:B------:R-:W-:Y:S04]  /*0bf0*/  STS [R0.X4+0x400], R35 ;  /* 0x0004002300007388 */ /* 0x000fe80000004800 */
[----:B------:R-:W-:Y:S04]  /*0c00*/  STS [R0.X4+0x600], R39 ;  /* 0x0006002700007388 */ /* 0x000fe80000004800 */
[----:B------:R-:W-:Y:S06]  /*0c10*/  BAR.SYNC 0x0 ;  /* 0x0000000000007b1d */ /* 0x000fec0000000000 */
[----:B------:R-:W-:Y:S04]  /*0c20*/  LDS.64 R16, [R7.X4] ;  /* 0x0000000007107984 */ /* 0x000fe80000004a00 */
[----:B------:R-:W-:Y:S04]  /*0c30*/  LDS.64 R14, [R7.X4+0x10] ;  /* 0x00001000070e7984 */ /* 0x000fe80000004a00 */
[----:B------:R-:W0:Y:S04]  /*0c40*/  LDS.128 R44, [R8+0x880] ;  /* 0x00088000082c7984 */ /* 0x000e280000000c00 */
[----:B------:R-:W1:Y:S04]  /*0c50*/  LDS.128 R40, [R8+0x800] ;  /* 0x0008000008287984 */ /* 0x000e680000000c00 */
[----:B------:R-:W2:Y:S04]  /*0c60*/  LDS.64 R12, [R7.X4+0x40] ;  /* 0x00004000070c7984 */ /* 0x000ea80000004a00 */
[----:B------:R-:W3:Y:S04]  /*0c70*/  LDS.64 R10, [R7.X4+0x50] ;  /* 0x00005000070a7984 */ /* 0x000ee80000004a00 */
[----:B------:R-:W4:Y:S04]  /*0c80*/  LDS.128 R48, [R8+0x900] ;  /* 0x0009000008307984 */ /* 0x000f280000000c00 */
[----:B------:R-:W5:Y:S04]  /*0c90*/  LDS.128 R52, [R8+0x980] ;  /* 0x0009800008347984 */ /* 0x000f680000000c00 */
[----:B------:R-:W4:Y:S01]  /*0ca0*/  LDS.128 R56, [R8+0xa00] ;  /* 0x000a000008387984 */ /* 0x000f220000000c00 */
[----:B0-----:R-:W-:-:S02]  /*0cb0*/  FFMA R87, R16, R44, R33 ;  /* 0x0000002c10577223 */ /* 0x001fc40000000021 */
[C---:B------:R-:W-:Y:S02]  /*0cc0*/  FFMA R70, R44.reuse, R17, R32 ;  /* 0x000000112c467223 */ /* 0x040fe40000000020 */
[C---:B------:R-:W-:Y:S02]  /*0cd0*/  FFMA R83, R44.reuse, R14, R37 ;  /* 0x0000000e2c537223 */ /* 0x040fe40000000025 */
[----:B------:R-:W-:Y:S01]  /*0ce0*/  FFMA R34, R44, R15, R34 ;  /* 0x0000000f2c227223 */ /* 0x000fe20000000022 */
[----:B------:R-:W0:Y:S01]  /*0cf0*/  LDS.128 R36, [R8+0xb00] ;  /* 0x000b000008247984 */ /* 0x000e220000000c00 */
[----:B-1----:R-:W-:Y:S02]  /*0d00*/  FFMA R85, R16, R40, R29 ;  /* 0x0000002810557223 */ /* 0x002fe4000000001d */
[C---:B------:R-:W-:Y:S02]  /*0d10*/  FFMA R68, R40.reuse, R17, R28 ;  /* 0x0000001128447223 */ /* 0x040fe4000000001c */
[----:B------:R-:W-:-:S02]  /*0d20*/  FFMA R81, R40, R14, R81 ;  /* 0x0000000e28517223 */ /* 0x000fc40000000051 */
[----:B--2---:R-:W-:Y:S02]  /*0d30*/  FFMA R87, R12, R45, R87 ;  /* 0x0000002d0c577223 */ /* 0x004fe40000000057 */
[C---:B------:R-:W-:Y:S02]  /*0d40*/  FFMA R70, R45.reuse, R13, R70 ;  /* 0x0000000d2d467223 */ /* 0x040fe40000000046 */
[----:B---3--:R-:W-:Y:S02]  /*0d50*/  FFMA R83, R10, R45, R83 ;  /* 0x0000002d0a537223 */ /* 0x008fe40000000053 */
[----:B------:R-:W-:Y:S02]  /*0d60*/  FFMA R40, R40, R15, R30 ;  /* 0x0000000f28287223 */ /* 0x000fe4000000001e */
[----:B------:R-:W-:Y:S01]  /*0d70*/  FFMA R45, R45, R11, R34 ;  /* 0x0000000b2d2d7223 */ /* 0x000fe20000000022 */
[----:B------:R-:W1:Y:S04]  /*0d80*/  LDS.128 R28, [R8+0xa80] ;  /* 0x000a8000081c7984 */ /* 0x000e680000000c00 */
[----:B------:R-:W2:Y:S01]  /*0d90*/  LDS.128 R32, [R8+0xb80] ;  /* 0x000b800008207984 */ /* 0x000ea20000000c00 */
[----:B----4-:R-:W-:-:S02]  /*0da0*/  FFMA R18, R48, R17, R18 ;  /* 0x0000001130127223 */ /* 0x010fc40000000012 */
[----:B------:R-:W-:Y:S02]  /*0db0*/  FFMA R44, R41, R11, R40 ;  /* 0x0000000b292c7223 */ /* 0x000fe40000000028 */
[----:B------:R-:W-:Y:S02]  /*0dc0*/  FFMA R77, R16, R48, R77 ;  /* 0x00000030104d7223 */ /* 0x000fe4000000004d */
[C---:B------:R-:W-:Y:S02]  /*0dd0*/  FFMA R40, R48.reuse, R14, R79 ;  /* 0x0000000e30287223 */ /* 0x040fe4000000004f */
[----:B------:R-:W-:Y:S02]  /*0de0*/  FFMA R72, R48, R15, R19 ;  /* 0x0000000f30487223 */ /* 0x000fe40000000013 */
[----:B------:R-:W-:Y:S02]  /*0df0*/  FFMA R48, R49, R13, R18 ;  /* 0x0000000d31307223 */ /* 0x000fe40000000012 */
[----:B------:R-:W3:Y:S01]  /*0e00*/  LDS.64 R18, [R7.X4+0x80] ;  /* 0x0000800007127984 */ /* 0x000ee20000004a00 */
[----:B------:R-:W-:-:S02]  /*0e10*/  FFMA R79, R12, R49, R77 ;  /* 0x000000310c4f7223 */ /* 0x000fc4000000004d */
[----:B------:R-:W-:Y:S02]  /*0e20*/  FFMA R85, R12, R41, R85 ;  /* 0x000000290c557223 */ /* 0x000fe40000000055 */
[----:B------:R-:W-:Y:S02]  /*0e30*/  FFMA R68, R41, R13, R68 ;  /* 0x0000000d29447223 */ /* 0x000fe40000000044 */
[C---:B------:R-:W-:Y:S02]  /*0e40*/  FFMA R81, R10.reuse, R41, R81 ;  /* 0x000000290a517223 */ /* 0x040fe40000000051 */
[----:B------:R-:W-:Y:S02]  /*0e50*/  FFMA R77, R10, R49, R40 ;  /* 0x000000310a4d7223 */ /* 0x000fe40000000028 */
[----:B------:R-:W4:Y:S01]  /*0e60*/  LDS.64 R40, [R7.X4+0x90] ;  /* 0x0000900007287984 */ /* 0x000f220000004a00 */
[-C--:B-----5:R-:W-:Y:S02]  /*0e70*/  FFMA R60, R52, R17.reuse, R60 ;  /* 0x00000011343c7223 */ /* 0x0a0fe4000000003c */
[----:B------:R-:W-:-:S02]  /*0e80*/  FFMA R26, R56, R17, R26 ;  /* 0x00000011381a7223 */ /* 0x000fc4000000001a */
[----:B0-----:R-:W-:Y:S02]  /*0e90*/  FFMA R20, R36, R17, R20 ;  /* 0x0000001124147223 */ /* 0x001fe40000000014 */
[----:B------:R-:W-:Y:S02]  /*0ea0*/  FFMA R60, R53, R13, R60 ;  /* 0x0000000d353c7223 */ /* 0x000fe4000000003c */
[----:B-1----:R-:W-:Y:S02]  /*0eb0*/  FFMA R25, R16, R28, R25 ;  /* 0x0000001c10197223 */ /* 0x002fe40000000019 */
[-C--:B------:R-:W-:Y:S02]  /*0ec0*/  FFMA R22, R28, R17.reuse, R22 ;  /* 0x000000111c167223 */ /* 0x080fe40000000016 */
[----:B--2---:R-:W-:Y:S02]  /*0ed0*/  FFMA R24, R32, R17, R24 ;  /* 0x0000001120187223 */ /* 0x004fe40000000018 */
[----:B------:R-:W-:-:S02]  /*0ee0*/  FFMA R63, R28, R14, R63 ;  /* 0x0000000e1c3f7223 */ /* 0x000fc4000000003f */
[----:B------:R-:W-:Y:S02]  /*0ef0*/  FFMA R26, R57, R13, R26 ;  /* 0x0000000d391a7223 */ /* 0x000fe4000000001a */
[----:B------:R-:W-:Y:S02]  /*0f00*/  FFMA R28, R28, R15, R23 ;  /* 0x0000000f1c1c7223 */ /* 0x000fe40000000017 */
[-C--:B------:R-:W-:Y:S02]  /*0f10*/  FFMA R22, R29, R13.reuse, R22 ;  /* 0x0000000d1d167223 */ /* 0x080fe40000000016 */
[----:B------:R-:W-:Y:S02]  /*0f20*/  FFMA R20, R37, R13, R20 ;  /* 0x0000000d25147223 */ /* 0x000fe40000000014 */
[----:B------:R-:W-:Y:S02]  /*0f30*/  FFMA R23, R12, R29, R25 ;  /* 0x0000001d0c177223 */ /* 0x000fe40000000019 */
[----:B------:R-:W-:-:S02]  /*0f40*/  FFMA R13, R33, R13, R24 ;  /* 0x0000000d210d7223 */ /* 0x000fc40000000018 */
[----:B------:R-:W0:Y:S01]  /*0f50*/  LDS.64 R24, [R7.X4+0xc0] ;  /* 0x0000c00007187984 */ /* 0x000e220000004a00 */
[----:B------:R-:W-:Y:S02]  /*0f60*/  FFMA R73, R16, R52, R73 ;  /* 0x0000003410497223 */ /* 0x000fe40000000049 */
[----:B------:R-:W-:Y:S02]  /*0f70*/  FFMA R72, R49, R11, R72 ;  /* 0x0000000b31487223 */ /* 0x000fe40000000048 */
[-C--:B------:R-:W-:Y:S02]  /*0f80*/  FFMA R75, R52, R14.reuse, R75 ;  /* 0x0000000e344b7223 */ /* 0x080fe4000000004b */
[----:B------:R-:W-:Y:S02]  /*0f90*/  FFMA R71, R56, R14, R71 ;  /* 0x0000000e38477223 */ /* 0x000fe40000000047 */
[----:B------:R-:W-:Y:S02]  /*0fa0*/  FFMA R21, R16, R36, R21 ;  /* 0x0000002410157223 */ /* 0x000fe40000000015 */
[----:B------:R-:W-:-:S02]  /*0fb0*/  FFMA R65, R36, R14, R65 ;  /* 0x0000000e24417223 */ /* 0x000fc40000000041 */
[----:B------:R-:W-:Y:S02]  /*0fc0*/  FFMA R52, R52, R15, R66 ;  /* 0x0000000f34347223 */ /* 0x000fe40000000042 */
[----:B------:R-:W-:Y:S02]  /*0fd0*/  FFMA R49, R12, R53, R73 ;  /* 0x000000350c317223 */ /* 0x000fe40000000049 */
[----:B------:R-:W-:Y:S02]  /*0fe0*/  FFMA R69, R16, R56, R69 ;  /* 0x0000003810457223 */ /* 0x000fe40000000045 */
        /* <DEDUP_REMOVED lines=9> */
[C---:B------:R-:W-:Y:S02]  /*1080*/  FFMA R69, R12.reuse, R57, R69 ;  /* 0x000000390c457223 */ /* 0x040fe40000000045 */
[C---:B------:R-:W-:Y:S02]  /*1090*/  FFMA R21, R12.reuse, R37, R21 ;  /* 0x000000250c157223 */ /* 0x040fe40000000015 */
[----:B------:R-:W-:Y:S02]  /*10a0*/  FFMA R15, R12, R33, R16 ;  /* 0x000000210c0f7223 */ /* 0x000fe40000000010 */
[----:B---3--:R-:W-:Y:S02]  /*10b0*/  FFMA R67, R18, R54, R49 ;  /* 0x0000003612437223 */ /* 0x008fe40000000031 */
[----:B------:R-:W-:Y:S02]  /*10c0*/  FFMA R52, R50, R19, R48 ;  /* 0x0000001332347223 */ /* 0x000fe40000000030 */
[----:B------:R-:W1:Y:S01]  /*10d0*/  LDS.64 R48, [R7.X4+0xd0] ;  /* 0x0000d00007307984 */ /* 0x000e620000004a00 */
[----:B------:R-:W-:-:S02]  /*10e0*/  FFMA R71, R10, R57, R71 ;  /* 0x000000390a477223 */ /* 0x000fc40000000047 */
[C---:B------:R-:W-:Y:S02]  /*10f0*/  FFMA R63, R10.reuse, R29, R63 ;  /* 0x0000001d0a3f7223 */ /* 0x040fe4000000003f */
[-C--:B------:R-:W-:Y:S02]  /*1100*/  FFMA R28, R29, R11.reuse, R28 ;  /* 0x0000000b1d1c7223 */ /* 0x080fe4000000001c */
[----:B------:R-:W-:Y:S02]  /*1110*/  FFMA R57, R57, R11, R56 ;  /* 0x0000000b39397223 */ /* 0x000fe40000000038 */
[----:B------:R-:W-:Y:S02]  /*1120*/  FFMA R29, R10, R37, R65 ;  /* 0x000000250a1d7223 */ /* 0x000fe40000000041 */
[----:B------:R-:W-:Y:S02]  /*1130*/  FFMA R32, R33, R11, R32 ;  /* 0x0000000b21207223 */ /* 0x000fe40000000020 */
[C---:B------:R-:W-:Y:S01]  /*1140*/  FFMA R85, R18.reuse, R42, R85 ;  /* 0x0000002a12557223 */ /* 0x040fe20000000055 */
[----:B------:R-:W-:Y:S01]  /*1150*/  LDS.64 R10, [R7.X4+0x100] ;  /* 0x00010000070a7984 */ /* 0x000fe20000004a00 */
[----:B------:R-:W-:-:S02]  /*1160*/  FFMA R87, R18, R46, R87 ;  /* 0x0000002e12577223 */ /* 0x000fc40000000057 */
[C---:B------:R-:W-:Y:S02]  /*1170*/  FFMA R75, R18.reuse, R50, R79 ;  /* 0x00000032124b7223 */ /* 0x040fe4000000004f */
[C---:B------:R-:W-:Y:S02]  /*1180*/  FFMA R65, R18.reuse, R58, R69 ;  /* 0x0000003a12417223 */ /* 0x040fe40000000045 */
[C---:B------:R-:W-:Y:S02]  /*1190*/  FFMA R23, R18.reuse, R30, R23 ;  /* 0x0000001e12177223 */ /* 0x040fe40000000017 */
[C---:B------:R-:W-:Y:S02]  /*11a0*/  FFMA R21, R18.reuse, R38, R21 ;  /* 0x0000002612157223 */ /* 0x040fe40000000015 */
[----:B------:R-:W-:Y:S02]  /*11b0*/  FFMA R61, R18, R34, R15 ;  /* 0x00000022123d7223 */ /* 0x000fe4000000000f */
[----:B------:R-:W-:-:S02]  /*11c0*/  FFMA R68, R42, R19, R68 ;  /* 0x000000132a447223 */ /* 0x000fc40000000044 */
[-C--:B------:R-:W-:Y:S02]  /*11d0*/  FFMA R70, R46, R19.reuse, R70 ;  /* 0x000000132e467223 */ /* 0x080fe40000000046 */
[-C--:B------:R-:W-:Y:S02]  /*11e0*/  FFMA R60, R54, R19.reuse, R60 ;  /* 0x00000013363c7223 */ /* 0x080fe4000000003c */
[-C--:B------:R-:W-:Y:S02]  /*11f0*/  FFMA R26, R58, R19.reuse, R26 ;  /* 0x000000133a1a7223 */ /* 0x080fe4000000001a */
[-C--:B------:R-:W-:Y:S02]  /*1200*/  FFMA R56, R30, R19.reuse, R22 ;  /* 0x000000131e387223 */ /* 0x080fe40000000016 */
[-C--:B------:R-:W-:Y:S02]  /*1210*/  FFMA R62, R38, R19.reuse, R20 ;  /* 0x00000013263e7223 */ /* 0x080fe40000000014 */
[----:B------:R-:W-:-:S02]  /*1220*/  FFMA R64, R34, R19, R13 ;  /* 0x0000001322407223 */ /* 0x000fc4000000000d */
[----:B----4-:R-:W-:Y:S01]  /*1230*/  FFMA R76, R40, R34, R17 ;  /* 0x00000022284c7223 */ /* 0x010fe20000000011 */
[----:B------:R-:W-:Y:S01]  /*1240*/  LDS.128 R12, [R8+0x810] ;  /* 0x00081000080c7984 */ /* 0x000fe20000000c00 */
[----:B------:R-:W-:-:S03]  /*1250*/  FFMA R78, R38, R41, R36 ;  /* 0x00000029264e7223 */ /* 0x000fc60000000024 */
[----:B------:R-:W-:Y:S01]  /*1260*/  LDS.64 R36, [R7.X4+0x110] ;  /* 0x0001100007247984 */ /* 0x000fe20000004a00 */
[----:B------:R-:W-:-:S03]  /*1270*/  FFMA R77, R40, R50, R77 ;  /* 0x00000032284d7223 */ /* 0x000fc6000000004d */
[----:B------:R-:W2:Y:S01]  /*1280*/  LDS.128 R16, [R8+0x890] ;  /* 0x0008900008107984 */ /* 0x000ea20000000c00 */
[-C--:B------:R-:W-:Y:S02]  /*1290*/  FFMA R72, R50, R41.reuse, R72 ;  /* 0x0000002932487223 */ /* 0x080fe40000000048 */
[-C--:B------:R-:W-:Y:S02]  /*12a0*/  FFMA R80, R34, R41.reuse, R32 ;  /* 0x0000002922507223 */ /* 0x080fe40000000020 */
[----:B------:R-:W-:Y:S01]  /*12b0*/  FFMA R74, R40, R38, R29 ;  /* 0x00000026284a7223 */ /* 0x000fe2000000001d */
[----:B------:R-:W3:Y:S01]  /*12c0*/  LDS.64 R32, [R7.X4+0x140] ;  /* 0x0001400007207984 */ /* 0x000ee20000004a00 */
[----:B------:R-:W-:Y:S02]  /*12d0*/  FFMA R50, R30, R41, R28 ;  /* 0x000000291e327223 */ /* 0x000fe4000000001c */
[C---:B------:R-:W-:Y:S01]  /*12e0*/  FFMA R83, R40.reuse, R46, R83 ;  /* 0x0000002e28537223 */ /* 0x040fe20000000053 */
[----:B------:R-:W4:Y:S01]  /*12f0*/  LDS.64 R28, [R7.X4+0x150] ;  /* 0x00015000071c7984 */ /* 0x000f220000004a00 */
[----:B------:R-:W-:-:S02]  /*1300*/  FFMA R73, R40, R54, R73 ;  /* 0x0000003628497223 */ /* 0x000fc40000000049 */
[C---:B------:R-:W-:Y:S02]  /*1310*/  FFMA R71, R40.reuse, R58, R71 ;  /* 0x0000003a28477223 */ /* 0x040fe40000000047 */
[C---:B------:R-:W-:Y:S02]  /*1320*/  FFMA R69, R40.reuse, R30, R63 ;  /* 0x0000001e28457223 */ /* 0x040fe4000000003f */
[----:B------:R-:W-:Y:S02]  /*1330*/  FFMA R81, R40, R42, R81 ;  /* 0x0000002a28517223 */ /* 0x000fe40000000051 */
[-C--:B------:R-:W-:Y:S02]  /*1340*/  FFMA R44, R42, R41.reuse, R44 ;  /* 0x000000292a2c7223 */ /* 0x080fe4000000002c */
[-C--:B------:R-:W-:Y:S02]  /*1350*/  FFMA R46, R46, R41.reuse, R45 ;  /* 0x000000292e2e7223 */ /* 0x080fe4000000002d */
[----:B------:R-:W-:-:S02]  /*1360*/  FFMA R54, R54, R41, R53 ;  /* 0x0000002936367223 */ /* 0x000fc40000000035 */
[----:B------:R-:W-:Y:S02]  /*1370*/  FFMA R58, R58, R41, R57 ;  /* 0x000000293a3a7223 */ /* 0x000fe40000000039 */
[-C--:B0-----:R-:W-:Y:S02]  /*1380*/  FFMA R30, R43, R25.reuse, R68 ;  /* 0x000000192b1e7223 */ /* 0x081fe40000000044 */
[----:B------:R-:W-:Y:S02]  /*1390*/  FFMA R66, R55, R25, R60 ;  /* 0x0000001937427223 */ /* 0x000fe4000000003c */
[C---:B------:R-:W-:Y:S02]  /*13a0*/  FFMA R85, R24.reuse, R43, R85 ;  /* 0x0000002b18557223 */ /* 0x040fe40000000055 */
[C---:B------:R-:W-:Y:S02]  /*13b0*/  FFMA R87, R24.reuse, R47, R87 ;  /* 0x0000002f18577223 */ /* 0x040fe40000000057 */
[----:B------:R-:W-:-:S02]  /*13c0*/  FFMA R75, R24, R51, R75 ;  /* 0x00000033184b7223 */ /* 0x000fc4000000004b */
[C---:B------:R-:W-:Y:S02]  /*13d0*/  FFMA R67, R24.reuse, R55, R67 ;  /* 0x0000003718437223 */ /* 0x040fe40000000043 */
[C---:B------:R-:W-:Y:S02]  /*13e0*/  FFMA R65, R24.reuse, R59, R65 ;  /* 0x0000003b18417223 */ /* 0x040fe40000000041 */
[C---:B------:R-:W-:Y:S02]  /*13f0*/  FFMA R63, R24.reuse, R31, R23 ;  /* 0x0000001f183f7223 */ /* 0x040fe40000000017 */
[C---:B------:R-:W-:Y:S02]  /*1400*/  FFMA R41, R24.reuse, R39, R21 ;  /* 0x0000002718297223 */ /* 0x040fe40000000015 */
[----:B------:R-:W-:Y:S01]  /*1410*/  FFMA R61, R24, R35, R61 ;  /* 0x00000023183d7223 */ /* 0x000fe2000000003d */
[----:B------:R-:W-:Y:S01]  /*1420*/  LDS.128 R20, [R8+0x910] ;  /* 0x0009100008147984 */ /* 0x000fe20000000c00 */
[----:B------:R-:W-:-:S02]  /*1430*/  FFMA R34, R47, R25, R70 ;  /* 0x000000192f227223 */ /* 0x000fc40000000046 */
[-C--:B------:R-:W-:Y:S02]  /*1440*/  FFMA R68, R51, R25.reuse, R52 ;  /* 0x0000001933447223 */ /* 0x080fe40000000034 */
[-C--:B------:R-:W-:Y:S02]  /*1450*/  FFMA R60, R59, R25.reuse, R26 ;  /* 0x000000193b3c7223 */ /* 0x080fe4000000001a */
[-C--:B------:R-:W-:Y:S02]  /*1460*/  FFMA R42, R31, R25.reuse, R56 ;  /* 0x000000191f2a7223 */ /* 0x080fe40000000038 */
[-C--:B------:R-:W-:Y:S02]  /*1470*/  FFMA R40, R39, R25.reuse, R62 ;  /* 0x0000001927287223 */ /* 0x080fe4000000003e */
[----:B------:R-:W-:Y:S02]  /*1480*/  FFMA R38, R35, R25, R64 ;  /* 0x0000001923267223 */ /* 0x000fe40000000040 */
[----:B------:R-:W0:Y:S01]  /*1490*/  LDS.128 R24, [R8+0x990] ;  /* 0x0009900008187984 */ /* 0x000e220000000c00 */
[----:B-1----:R-:W-:-:S02]  /*14a0*/  FFMA R53, R48, R43, R81 ;  /* 0x0000002b30357223 */ /* 0x002fc40000000051 */
[----:B------:R-:W-:Y:S02]  /*14b0*/  FFMA R52, R47, R49, R46 ;  /* 0x000000312f347223 */ /* 0x000fe4000000002e */
[C---:B------:R-:W-:Y:S02]  /*14c0*/  FFMA R81, R48.reuse, R55, R73 ;  /* 0x0000003730517223 */ /* 0x040fe40000000049 */
[C---:B------:R-:W-:Y:S02]  /*14d0*/  FFMA R79, R48.reuse, R59, R71 ;  /* 0x0000003b304f7223 */ /* 0x040fe40000000047 */
[C---:B------:R-:W-:Y:S02]  /*14e0*/  FFMA R73, R48.reuse, R31, R69 ;  /* 0x0000001f30497223 */ /* 0x040fe40000000045 */
[C---:B------:R-:W-:Y:S02]  /*14f0*/  FFMA R57, R48.reuse, R47, R83 ;  /* 0x0000002f30397223 */ /* 0x040fe40000000053 */
[----:B------:R-:W-:-:S02]  /*1500*/  FFMA R89, R48, R51, R77 ;  /* 0x0000003330597223 */ /* 0x000fc4000000004d */
[C---:B------:R-:W-:Y:S02]  /*1510*/  FFMA R71, R48.reuse, R39, R74 ;  /* 0x0000002730477223 */ /* 0x040fe4000000004a */
[----:B------:R-:W-:Y:S02]  /*1520*/  FFMA R69, R48, R35, R76 ;  /* 0x0000002330457223 */ /* 0x000fe4000000004c */
[----:B------:R-:W-:Y:S02]  /*1530*/  FFMA R48, R43, R49, R44 ;  /* 0x000000312b307223 */ /* 0x000fe4000000002c */
[C---:B--2---:R-:W-:Y:S01]  /*1540*/  FFMA R34, R16.reuse, R11, R34 ;  /* 0x0000000b10227223 */ /* 0x044fe20000000022 */
[----:B------:R-:W1:Y:S01]  /*1550*/  LDS.128 R44, [R8+0xa10] ;  /* 0x000a1000082c7984 */ /* 0x000e620000000c00 */
[----:B------:R-:W-:Y:S02]  /*1560*/  FFMA R52, R16, R37, R52 ;  /* 0x0000002510347223 */ /* 0x000fe40000000034 */
[----:B------:R-:W-:-:S02]  /*1570*/  FFMA R70, R31, R49, R50 ;  /* 0x000000311f467223 */ /* 0x000fc40000000032 */
[----:B------:R-:W-:Y:S02]  /*1580*/  FFMA R43, R35, R49, R80 ;  /* 0x00000031232b7223 */ /* 0x000fe40000000050 */
[----:B------:R-:W-:Y:S02]  /*1590*/  FFMA R77, R10, R12, R85 ;  /* 0x0000000c0a4d7223 */ /* 0x000fe40000000055 */
[C---:B------:R-:W-:Y:S02]  /*15a0*/  FFMA R30, R12.reuse, R11, R30 ;  /* 0x0000000b0c1e7223 */ /* 0x040fe4000000001e */
[----:B------:R-:W-:Y:S02]  /*15b0*/  FFMA R31, R12, R36, R53 ;  /* 0x000000240c1f7223 */ /* 0x000fe40000000035 */
[----:B---3--:R-:W-:Y:S02]  /*15c0*/  FFMA R62, R17, R33, R34 ;  /* 0x00000021113e7223 */ /* 0x008fe40000000022 */
[----:B------:R-:W-:-:S02]  /*15d0*/  FFMA R72, R51, R49, R72 ;  /* 0x0000003133487223 */ /* 0x000fc40000000048 */
[-C--:B------:R-:W-:Y:S02]  /*15e0*/  FFMA R74, R55, R49.reuse, R54 ;  /* 0x00000031374a7223 */ /* 0x080fe40000000036 */
[-C--:B------:R-:W-:Y:S02]  /*15f0*/  FFMA R76, R59, R49.reuse, R58 ;  /* 0x000000313b4c7223 */ /* 0x080fe4000000003a */
[----:B------:R-:W-:Y:S02]  /*1600*/  FFMA R64, R39, R49, R78 ;  /* 0x0000003127407223 */ /* 0x000fe4000000004e */
[----:B------:R-:W-:Y:S02]  /*1610*/  FFMA R12, R12, R37, R48 ;  /* 0x000000250c0c7223 */ /* 0x000fe40000000030 */
[----:B------:R-:W-:Y:S01]  /*1620*/  FFMA R35, R16, R36, R57 ;  /* 0x0000002410237223 */ /* 0x000fe20000000039 */
[----:B------:R-:W2:Y:S01]  /*1630*/  LDS.128 R48, [R8+0xa90] ;  /* 0x000a900008307984 */ /* 0x000ea20000000c00 */
[----:B----4-:R-:W-:-:S03]  /*1640*/  FFMA R34, R17, R29, R52 ;  /* 0x0000001d11227223 */ /* 0x010fc60000000034 */
[----:B------:R-:W3:Y:S01]  /*1650*/  LDS.128 R56, [R8+0xb10] ;  /* 0x000b100008387984 */ /* 0x000ee20000000c00 */
[----:B------:R-:W-:-:S03]  /*1660*/  FFMA R83, R10, R16, R87 ;  /* 0x000000100a537223 */ /* 0x000fc60000000057 */
[----:B------:R-:W4:Y:S01]  /*1670*/  LDS.128 R52, [R8+0xb90] ;  /* 0x000b900008347984 */ /* 0x000f220000000c00 */
[----:B0-----:R-:W-:Y:S02]  /*1680*/  FFMA R67, R10, R24, R67 ;  /* 0x000000180a437223 */ /* 0x001fe40000000043 */
[----:B------:R-:W-:Y:S02]  /*1690*/  FFMA R16, R24, R36, R81 ;  /* 0x0000002418107223 */ /* 0x000fe40000000051 */
[----:B------:R-:W-:Y:S02]  /*16a0*/  FFMA R39, R13, R33, R30 ;  /* 0x000000210d277223 */ /* 0x000fe4000000001e */
[C---:B------:R-:W-:Y:S02]  /*16b0*/  FFMA R81, R32.reuse, R25, R67 ;  /* 0x0000001920517223 */ /* 0x040fe40000000043 */
[-C--:B------:R-:W-:Y:S02]  /*16c0*/  FFMA R77, R32, R13.reuse, R77 ;  /* 0x0000000d204d7223 */ /* 0x080fe4000000004d */
[----:B------:R-:W-:-:S02]  /*16d0*/  FFMA R31, R28, R13, R31 ;  /* 0x0000000d1c1f7223 */ /* 0x000fc4000000001f */
[----:B------:R-:W-:Y:S02]  /*16e0*/  FFMA R30, R13, R29, R12 ;  /* 0x0000001d0d1e7223 */ /* 0x000fe4000000000c */
[-C--:B------:R-:W-:Y:S01]  /*16f0*/  FFMA R83, R32, R17.reuse, R83 ;  /* 0x0000001120537223 */ /* 0x080fe20000000053 */
[----:B------:R-:W0:Y:S01]  /*1700*/  LDS.64 R12, [R7.X4+0x180] ;  /* 0x00018000070c7984 */ /* 0x000e220000004a00 */
[C---:B------:R-:W-:Y:S02]  /*1710*/  FFMA R35, R28.reuse, R17, R35 ;  /* 0x000000111c237223 */ /* 0x040fe40000000023 */
[----:B------:R-:W-:Y:S02]  /*1720*/  FFMA R67, R28, R25, R16 ;  /* 0x000000191c437223 */ /* 0x000fe40000000010 */
[----:B------:R-:W5:Y:S01]  /*1730*/  LDS.64 R16, [R7.X4+0x190] ;  /* 0x0001900007107984 */ /* 0x000f620000004a00 */
[C---:B------:R-:W-:Y:S02]  /*1740*/  FFMA R75, R10.reuse, R20, R75 ;  /* 0x000000140a4b7223 */ /* 0x040fe4000000004b */
[----:B-1----:R-:W-:-:S02]  /*1750*/  FFMA R65, R10, R44, R65 ;  /* 0x0000002c0a417223 */ /* 0x002fc40000000041 */
[CC--:B------:R-:W-:Y:S02]  /*1760*/  FFMA R60, R44.reuse, R11.reuse, R60 ;  /* 0x0000000b2c3c7223 */ /* 0x0c0fe4000000003c */
[-C--:B------:R-:W-:Y:S02]  /*1770*/  FFMA R79, R44, R36.reuse, R79 ;  /* 0x000000242c4f7223 */ /* 0x080fe4000000004f */
[C---:B------:R-:W-:Y:S02]  /*1780*/  FFMA R68, R20.reuse, R11, R68 ;  /* 0x0000000b14447223 */ /* 0x040fe40000000044 */
[C---:B------:R-:W-:Y:S02]  /*1790*/  FFMA R89, R20.reuse, R36, R89 ;  /* 0x0000002414597223 */ /* 0x040fe40000000059 */
[-C--:B------:R-:W-:Y:S02]  /*17a0*/  FFMA R72, R20, R37.reuse, R72 ;  /* 0x0000002514487223 */ /* 0x080fe40000000048 */
[----:B------:R-:W-:-:S02]  /*17b0*/  FFMA R76, R44, R37, R76 ;  /* 0x000000252c4c7223 */ /* 0x000fc4000000004c */
[-C--:B------:R-:W-:Y:S02]  /*17c0*/  FFMA R20, R24, R37.reuse, R74 ;  /* 0x0000002518147223 */ /* 0x080fe4000000004a */
[-C--:B--2---:R-:W-:Y:S02]  /*17d0*/  FFMA R70, R48, R37.reuse, R70 ;  /* 0x0000002530467223 */ /* 0x084fe40000000046 */
[----:B---3--:R-:W-:Y:S02]  /*17e0*/  FFMA R64, R56, R37, R64 ;  /* 0x0000002538407223 */ /* 0x008fe40000000040 */
[----:B----4-:R-:W-:Y:S02]  /*17f0*/  FFMA R61, R10, R52, R61 ;  /* 0x000000340a3d7223 */ /* 0x010fe4000000003d */
[C---:B------:R-:W-:Y:S02]  /*1800*/  FFMA R38, R52.reuse, R11, R38 ;  /* 0x0000000b34267223 */ /* 0x040fe40000000026 */
[----:B------:R-:W-:-:S02]  /*1810*/  FFMA R69, R52, R36, R69 ;  /* 0x0000002434457223 */ /* 0x000fc40000000045 */
[-C--:B------:R-:W-:Y:S02]  /*1820*/  FFMA R66, R24, R11.reuse, R66 ;  /* 0x0000000b18427223 */ /* 0x080fe40000000042 */
[----:B------:R-:W-:Y:S02]  /*1830*/  FFMA R41, R10, R56, R41 ;  /* 0x000000380a297223 */ /* 0x000fe40000000029 */
[C---:B------:R-:W-:Y:S02]  /*1840*/  FFMA R40, R56.reuse, R11, R40 ;  /* 0x0000000b38287223 */ /* 0x040fe40000000028 */
[----:B------:R-:W-:Y:S02]  /*1850*/  FFMA R71, R56, R36, R71 ;  /* 0x0000002438477223 */ /* 0x000fe40000000047 */
[----:B------:R-:W-:Y:S02]  /*1860*/  FFMA R52, R52, R37, R43 ;  /* 0x0000002534347223 */ /* 0x000fe4000000002b */
[----:B------:R-:W-:-:S02]  /*1870*/  FFMA R85, R32, R21, R75 ;  /* 0x0000001520557223 */ /* 0x000fc4000000004b */
[----:B------:R-:W-:Y:S02]  /*1880*/  FFMA R65, R32, R45, R65 ;  /* 0x0000002d20417223 */ /* 0x000fe40000000041 */
[----:B------:R-:W-:Y:S02]  /*1890*/  FFMA R60, R45, R33, R60 ;  /* 0x000000212d3c7223 */ /* 0x000fe4000000003c */
[C---:B------:R-:W-:Y:S02]  /*18a0*/  FFMA R79, R28.reuse, R45, R79 ;  /* 0x0000002d1c4f7223 */ /* 0x040fe4000000004f */
[----:B------:R-:W-:Y:S02]  /*18b0*/  FFMA R68, R21, R33, R68 ;  /* 0x0000002115447223 */ /* 0x000fe40000000044 */
[----:B------:R-:W-:Y:S02]  /*18c0*/  FFMA R75, R28, R21, R89 ;  /* 0x000000151c4b7223 */ /* 0x000fe40000000059 */
[----:B------:R-:W-:-:S02]  /*18d0*/  FFMA R45, R45, R29, R76 ;  /* 0x0000001d2d2d7223 */ /* 0x000fc4000000004c */
[----:B------:R-:W-:Y:S02]  /*18e0*/  FFMA R63, R10, R48, R63 ;  /* 0x000000300a3f7223 */ /* 0x000fe4000000003f */
[C---:B------:R-:W-:Y:S02]  /*18f0*/  FFMA R42, R48.reuse, R11, R42 ;  /* 0x0000000b302a7223 */ /* 0x040fe4000000002a */
[----:B------:R-:W-:Y:S02]  /*1900*/  FFMA R73, R48, R36, R73 ;  /* 0x0000002430497223 */ /* 0x000fe40000000049 */
[-C--:B------:R-:W-:Y:S02]  /*1910*/  FFMA R21, R21, R29.reuse, R72 ;  /* 0x0000001d15157223 */ /* 0x080fe40000000048 */
[-C--:B------:R-:W-:Y:S02]  /*1920*/  FFMA R20, R25, R29.reuse, R20 ;  /* 0x0000001d19147223 */ /* 0x080fe40000000014 */
[----:B------:R-:W-:-:S02]  /*1930*/  FFMA R74, R49, R29, R70 ;  /* 0x0000001d314a7223 */ /* 0x000fc40000000046 */
[----:B------:R-:W-:Y:S02]  /*1940*/  FFMA R76, R57, R29, R64 ;  /* 0x0000001d394c7223 */ /* 0x000fe40000000040 */
[----:B------:R-:W-:Y:S02]  /*1950*/  FFMA R66, R25, R33, R66 ;  /* 0x0000002119427223 */ /* 0x000fe40000000042 */
[----:B------:R-:W-:Y:S01]  /*1960*/  FFMA R41, R32, R57, R41 ;  /* 0x0000003920297223 */ /* 0x000fe20000000029 */
[----:B------:R-:W1:Y:S01]  /*1970*/  LDS.64 R24, [R7.X4+0x1c0] ;  /* 0x0001c00007187984 */ /* 0x000e620000004a00 */
[----:B------:R-:W-:Y:S02]  /*1980*/  FFMA R40, R57, R33, R40 ;  /* 0x0000002139287223 */ /* 0x000fe40000000028 */
[C---:B------:R-:W-:Y:S02]  /*1990*/  FFMA R87, R28.reuse, R57, R71 ;  /* 0x000000391c577223 */ /* 0x040fe40000000047 */
[----:B------:R-:W-:-:S02]  /*19a0*/  FFMA R11, R28, R53, R69 ;  /* 0x000000351c0b7223 */ /* 0x000fc40000000045 */
[----:B------:R-:W-:Y:S02]  /*19b0*/  FFMA R29, R53, R29, R52 ;  /* 0x0000001d351d7223 */ /* 0x000fe40000000034 */
[----:B------:R-:W-:Y:S02]  /*19c0*/  FFMA R63, R32, R49, R63 ;  /* 0x00000031203f7223 */ /* 0x000fe4000000003f */
[----:B------:R-:W-:Y:S02]  /*19d0*/  FFMA R42, R49, R33, R42 ;  /* 0x00000021312a7223 */ /* 0x000fe4000000002a */
[----:B------:R-:W-:Y:S02]  /*19e0*/  FFMA R73, R28, R49, R73 ;  /* 0x000000311c497223 */ /* 0x000fe40000000049 */
[----:B------:R-:W2:Y:S01]  /*19f0*/  LDS.64 R48, [R7.X4+0x1d0] ;  /* 0x0001d00007307984 */ /* 0x000ea20000004a00 */
[----:B0-----:R-:W-:Y:S02]  /*1a00*/  FFMA R41, R12, R58, R41 ;  /* 0x0000003a0c297223 */ /* 0x001fe40000000029 */
[----:B------:R-:W-:-:S02]  /*1a10*/  FFMA R40, R58, R13, R40 ;  /* 0x0000000d3a287223 */ /* 0x000fc40000000028 */
[----:B-----5:R-:W-:Y:S02]  /*1a20*/  FFMA R87, R16, R58, R87 ;  /* 0x0000003a10577223 */ /* 0x020fe40000000057 */
[-C--:B------:R-:W-:Y:S02]  /*1a30*/  FFMA R76, R58, R17.reuse, R76 ;  /* 0x000000113a4c7223 */ /* 0x080fe4000000004c */
[C---:B------:R-:W-:Y:S02]  /*1a40*/  FFMA R57, R16.reuse, R14, R31 ;  /* 0x0000000e10397223 */ /* 0x040fe4000000001f */
[----:B------:R-:W-:Y:S02]  /*1a50*/  FFMA R72, R16, R54, R11 ;  /* 0x0000003610487223 */ /* 0x000fe4000000000b */
[-C--:B------:R-:W-:Y:S01]  /*1a60*/  FFMA R78, R14, R17.reuse, R30 ;  /* 0x000000110e4e7223 */ /* 0x080fe2000000001e */
[----:B------:R-:W-:Y:S01]  /*1a70*/  LDS.64 R10, [R7.X4+0x200] ;  /* 0x00020000070a7984 */ /* 0x000fe20000004a00 */
[----:B------:R-:W-:-:S03]  /*1a80*/  FFMA R58, R54, R17, R29 ;  /* 0x00000011363a7223 */ /* 0x000fc6000000001d */
[----:B------:R-:W0:Y:S01]  /*1a90*/  LDS.128 R28, [R8+0x820] ;  /* 0x00082000081c7984 */ /* 0x000e220000000c00 */
[-C--:B------:R-:W-:Y:S02]  /*1aa0*/  FFMA R82, R22, R17.reuse, R21 ;  /* 0x0000001116527223 */ /* 0x080fe40000000015 */
[----:B------:R-:W-:Y:S02]  /*1ab0*/  FFMA R84, R26, R17, R20 ;  /* 0x000000111a547223 */ /* 0x000fe40000000014 */
[----:B------:R-:W-:Y:S01]  /*1ac0*/  FFMA R61, R32, R53, R61 ;  /* 0x00000035203d7223 */ /* 0x000fe2000000003d */
[----:B------:R-:W3:Y:S01]  /*1ad0*/  LDS.64 R20, [R7.X4+0x210] ;  /* 0x0002100007147984 */ /* 0x000ee20000004a00 */
[----:B------:R-:W-:Y:S02]  /*1ae0*/  FFMA R38, R53, R33, R38 ;  /* 0x0000002135267223 */ /* 0x000fe40000000026 */
[----:B------:R-:W-:Y:S02]  /*1af0*/  FFMA R65, R12, R46, R65 ;  /* 0x0000002e0c417223 */ /* 0x000fe40000000041 */
[----:B------:R-:W-:-:S02]  /*1b00*/  FFMA R52, R46, R13, R60 ;  /* 0x0000000d2e347223 */ /* 0x000fc4000000003c */
[C---:B------:R-:W-:Y:S02]  /*1b10*/  FFMA R64, R16.reuse, R18, R35 ;  /* 0x0000001210407223 */ /* 0x040fe40000000023 */
[----:B------:R-:W-:Y:S02]  /*1b20*/  FFMA R79, R16, R46, R79 ;  /* 0x0000002e104f7223 */ /* 0x000fe4000000004f */
[----:B------:R-:W-:Y:S02]  /*1b30*/  FFMA R80, R18, R17, R34 ;  /* 0x0000001112507223 */ /* 0x000fe40000000022 */
[C---:B------:R-:W-:Y:S01]  /*1b40*/  FFMA R75, R16.reuse, R22, R75 ;  /* 0x00000016104b7223 */ /* 0x040fe2000000004b */
[----:B------:R-:W4:Y:S01]  /*1b50*/  LDS.128 R32, [R8+0x8a0] ;  /* 0x0008a00008207984 */ /* 0x000f220000000c00 */
[C---:B------:R-:W-:Y:S02]  /*1b60*/  FFMA R70, R16.reuse, R26, R67 ;  /* 0x0000001a10467223 */ /* 0x040fe40000000043 */
[----:B------:R-:W-:-:S02]  /*1b70*/  FFMA R73, R16, R50, R73 ;  /* 0x0000003210497223 */ /* 0x000fc40000000049 */
[-C--:B------:R-:W-:Y:S02]  /*1b80*/  FFMA R46, R46, R17.reuse, R45 ;  /* 0x000000112e2e7223 */ /* 0x080fe4000000002d */
[----:B------:R-:W-:Y:S02]  /*1b90*/  FFMA R74, R50, R17, R74 ;  /* 0x00000011324a7223 */ /* 0x000fe4000000004a */
[----:B------:R-:W5:Y:S01]  /*1ba0*/  LDS.64 R16, [R7.X4+0x240] ;  /* 0x0002400007107984 */ /* 0x000f620000004a00 */
[C---:B------:R-:W-:Y:S02]  /*1bb0*/  FFMA R63, R12.reuse, R50, R63 ;  /* 0x000000320c3f7223 */ /* 0x040fe4000000003f */
[C---:B------:R-:W-:Y:S02]  /*1bc0*/  FFMA R77, R12.reuse, R14, R77 ;  /* 0x0000000e0c4d7223 */ /* 0x040fe4000000004d */
[C---:B------:R-:W-:Y:S02]  /*1bd0*/  FFMA R83, R12.reuse, R18, R83 ;  /* 0x000000120c537223 */ /* 0x040fe40000000053 */
[----:B------:R-:W-:-:S02]  /*1be0*/  FFMA R71, R12, R22, R85 ;  /* 0x000000160c477223 */ /* 0x000fc40000000055 */
[C---:B------:R-:W-:Y:S02]  /*1bf0*/  FFMA R81, R12.reuse, R26, R81 ;  /* 0x0000001a0c517223 */ /* 0x040fe40000000051 */
[----:B------:R-:W-:Y:S02]  /*1c00*/  FFMA R69, R12, R54, R61 ;  /* 0x000000360c457223 */ /* 0x000fe4000000003d */
[-C--:B------:R-:W-:Y:S02]  /*1c10*/  FFMA R44, R14, R13.reuse, R39 ;  /* 0x0000000d0e2c7223 */ /* 0x080fe40000000027 */
[-C--:B------:R-:W-:Y:S02]  /*1c20*/  FFMA R42, R50, R13.reuse, R42 ;  /* 0x0000000d322a7223 */ /* 0x080fe4000000002a */
[-C--:B------:R-:W-:Y:S02]  /*1c30*/  FFMA R68, R22, R13.reuse, R68 ;  /* 0x0000000d16447223 */ /* 0x080fe40000000044 */
[----:B------:R-:W-:-:S02]  /*1c40*/  FFMA R56, R54, R13, R38 ;  /* 0x0000000d36387223 */ /* 0x000fc40000000026 */
[----:B------:R-:W0:Y:S01]  /*1c50*/  LDS.128 R36, [R8+0x920] ;  /* 0x0009200008247984 */ /* 0x000e220000000c00 */
[-C--:B------:R-:W-:Y:S02]  /*1c60*/  FFMA R62, R18, R13.reuse, R62 ;  /* 0x0000000d123e7223 */ /* 0x080fe4000000003e */
[----:B------:R-:W-:Y:S02]  /*1c70*/  FFMA R66, R26, R13, R66 ;  /* 0x0000000d1a427223 */ /* 0x000fe40000000042 */
[C---:B-1----:R-:W-:Y:S01]  /*1c80*/  FFMA R61, R24.reuse, R51, R63 ;  /* 0x00000033183d7223 */ /* 0x042fe2000000003f */
[----:B------:R-:W1:Y:S01]  /*1c90*/  LDS.64 R12, [R7.X4+0x250] ;  /* 0x00025000070c7984 */ /* 0x000e620000004a00 */
[C---:B------:R-:W-:Y:S02]  /*1ca0*/  FFMA R53, R24.reuse, R15, R77 ;  /* 0x0000000f18357223 */ /* 0x040fe4000000004d */
[C---:B------:R-:W-:Y:S02]  /*1cb0*/  FFMA R83, R24.reuse, R19, R83 ;  /* 0x0000001318537223 */ /* 0x040fe40000000053 */
[----:B------:R-:W-:-:S02]  /*1cc0*/  FFMA R71, R24, R23, R71 ;  /* 0x0000001718477223 */ /* 0x000fc40000000047 */
[C---:B------:R-:W-:Y:S02]  /*1cd0*/  FFMA R67, R24.reuse, R27, R81 ;  /* 0x0000001b18437223 */ /* 0x040fe40000000051 */
[C---:B------:R-:W-:Y:S02]  /*1ce0*/  FFMA R65, R24.reuse, R47, R65 ;  /* 0x0000002f18417223 */ /* 0x040fe40000000041 */
[C---:B------:R-:W-:Y:S02]  /*1cf0*/  FFMA R63, R24.reuse, R59, R41 ;  /* 0x0000003b183f7223 */ /* 0x040fe40000000029 */
[----:B------:R-:W-:Y:S02]  /*1d00*/  FFMA R69, R24, R55, R69 ;  /* 0x0000003718457223 */ /* 0x000fe40000000045 */
[-C--:B------:R-:W-:Y:S02]  /*1d10*/  FFMA R50, R15, R25.reuse, R44 ;  /* 0x000000190f327223 */ /* 0x080fe4000000002c */
[----:B------:R-:W-:-:S02]  /*1d20*/  FFMA R24, R23, R25, R68 ;  /* 0x0000001917187223 */ /* 0x000fc40000000044 */
[-C--:B------:R-:W-:Y:S02]  /*1d30*/  FFMA R14, R51, R25.reuse, R42 ;  /* 0x00000019330e7223 */ /* 0x080fe4000000002a */
[----:B------:R-:W-:Y:S02]  /*1d40*/  FFMA R18, R59, R25, R40 ;  /* 0x000000193b127223 */ /* 0x000fe40000000028 */
[C---:B--2---:R-:W-:Y:S01]  /*1d50*/  FFMA R89, R48.reuse, R23, R75 ;  /* 0x0000001730597223 */ /* 0x044fe2000000004b */
[----:B------:R-:W2:Y:S01]  /*1d60*/  LDS.128 R40, [R8+0x9a0] ;  /* 0x0009a00008287984 */ /* 0x000ea20000000c00 */
[----:B------:R-:W-:Y:S02]  /*1d70*/  FFMA R82, R23, R49, R82 ;  /* 0x0000003117527223 */ /* 0x000fe40000000052 */
[----:B------:R-:W-:Y:S02]  /*1d80*/  FFMA R22, R47, R25, R52 ;  /* 0x000000192f167223 */ /* 0x000fe40000000034 */
[----:B------:R-:W-:-:S02]  /*1d90*/  FFMA R79, R48, R47, R79 ;  /* 0x0000002f304f7223 */ /* 0x000fc4000000004f */
[----:B------:R-:W-:Y:S02]  /*1da0*/  FFMA R23, R47, R49, R46 ;  /* 0x000000312f177223 */ /* 0x000fe4000000002e */
[-C--:B------:R-:W-:Y:S01]  /*1db0*/  FFMA R54, R19, R25.reuse, R62 ;  /* 0x0000001913367223 */ /* 0x080fe2000000003e */
[----:B------:R-:W1:Y:S01]  /*1dc0*/  LDS.128 R44, [R8+0xa20] ;  /* 0x000a2000082c7984 */ /* 0x000e620000000c00 */
[-C--:B------:R-:W-:Y:S02]  /*1dd0*/  FFMA R60, R27, R25.reuse, R66 ;  /* 0x000000191b3c7223 */ /* 0x080fe40000000042 */
[----:B------:R-:W-:Y:S02]  /*1de0*/  FFMA R26, R55, R25, R56 ;  /* 0x00000019371a7223 */ /* 0x000fe40000000038 */
[----:B------:R-:W-:Y:S02]  /*1df0*/  FFMA R57, R48, R15, R57 ;  /* 0x0000000f30397223 */ /* 0x000fe40000000039 */
[----:B------:R-:W-:-:S02]  /*1e00*/  FFMA R78, R15, R49, R78 ;  /* 0x000000310f4e7223 */ /* 0x000fc4000000004e */
[----:B------:R-:W-:Y:S02]  /*1e10*/  FFMA R25, R48, R19, R64 ;  /* 0x0000001330197223 */ /* 0x000fe40000000040 */
[----:B------:R-:W-:Y:S02]  /*1e20*/  FFMA R80, R19, R49, R80 ;  /* 0x0000003113507223 */ /* 0x000fe40000000050 */
[----:B0-----:R-:W-:Y:S02]  /*1e30*/  FFMA R53, R10, R28, R53 ;  /* 0x0000001c0a357223 */ /* 0x001fe40000000035 */
[C---:B------:R-:W-:Y:S02]  /*1e40*/  FFMA R52, R28.reuse, R11, R50 ;  /* 0x0000000b1c347223 */ /* 0x040fe40000000032 */
[C---:B---3--:R-:W-:Y:S02]  /*1e50*/  FFMA R15, R28.reuse, R20, R57 ;  /* 0x000000141c0f7223 */ /* 0x048fe40000000039 */
[----:B------:R-:W-:-:S02]  /*1e60*/  FFMA R78, R28, R21, R78 ;  /* 0x000000151c4e7223 */ /* 0x000fc4000000004e */
[----:B------:R-:W-:Y:S02]  /*1e70*/  FFMA R81, R48, R27, R70 ;  /* 0x0000001b30517223 */ /* 0x000fe40000000046 */
[----:B------:R-:W-:Y:S02]  /*1e80*/  FFMA R84, R27, R49, R84 ;  /* 0x000000311b547223 */ /* 0x000fe40000000054 */
[----:B----4-:R-:W-:Y:S02]  /*1e90*/  FFMA R85, R10, R32, R83 ;  /* 0x000000200a557223 */ /* 0x010fe40000000053 */
[C---:B------:R-:W-:Y:S02]  /*1ea0*/  FFMA R64, R32.reuse, R11, R54 ;  /* 0x0000000b20407223 */ /* 0x040fe40000000036 */
[C---:B------:R-:W-:Y:S02]  /*1eb0*/  FFMA R19, R32.reuse, R20, R25 ;  /* 0x0000001420137223 */ /* 0x040fe40000000019 */
[----:B------:R-:W-:-:S02]  /*1ec0*/  FFMA R28, R32, R21, R80 ;  /* 0x00000015201c7223 */ /* 0x000fc40000000050 */
[C---:B------:R-:W-:Y:S02]  /*1ed0*/  FFMA R73, R48.reuse, R51, R73 ;  /* 0x0000003330497223 */ /* 0x040fe40000000049 */
[C---:B------:R-:W-:Y:S02]  /*1ee0*/  FFMA R75, R48.reuse, R59, R87 ;  /* 0x0000003b304b7223 */ /* 0x040fe40000000057 */
[----:B------:R-:W-:Y:S02]  /*1ef0*/  FFMA R77, R48, R55, R72 ;  /* 0x00000037304d7223 */ /* 0x000fe40000000048 */
[-C--:B------:R-:W-:Y:S02]  /*1f00*/  FFMA R66, R51, R49.reuse, R74 ;  /* 0x0000003133427223 */ /* 0x080fe4000000004a */
[-C--:B------:R-:W-:Y:S02]  /*1f10*/  FFMA R62, R59, R49.reuse, R76 ;  /* 0x000000313b3e7223 */ /* 0x080fe4000000004c */
[----:B------:R-:W-:-:S02]  /*1f20*/  FFMA R27, R55, R49, R58 ;  /* 0x00000031371b7223 */ /* 0x000fc4000000003a */
[----:B-----5:R-:W-:Y:S01]  /*1f30*/  FFMA R83, R16, R29, R53 ;  /* 0x0000001d10537223 */ /* 0x020fe20000000035 */
[----:B------:R-:W0:Y:S01]  /*1f40*/  LDS.128 R48, [R8+0xaa0] ;  /* 0x000aa00008307984 */ /* 0x000e220000000c00 */
[----:B------:R-:W-:-:S03]  /*1f50*/  FFMA R32, R29, R17, R52 ;  /* 0x000000111d207223 */ /* 0x000fc60000000034 */
[----:B------:R-:W3:Y:S04]  /*1f60*/  LDS.128 R52, [R8+0xb20] ;  /* 0x000b200008347984 */ /* 0x000ee80000000c00 */
[----:B------:R-:W4:Y:S01]  /*1f70*/  LDS.128 R56, [R8+0xba0] ;  /* 0x000ba00008387984 */ /* 0x000f220000000c00 */
[----:B------:R-:W-:Y:S02]  /*1f80*/  FFMA R24, R36, R11, R24 ;  /* 0x0000000b24187223 */ /* 0x000fe40000000018 */
[----:B------:R-:W-:Y:S02]  /*1f90*/  FFMA R85, R16, R33, R85 ;  /* 0x0000002110557223 */ /* 0x000fe40000000055 */
[----:B------:R-:W-:Y:S02]  /*1fa0*/  FFMA R64, R33, R17, R64 ;  /* 0x0000001121407223 */ /* 0x000fe40000000040 */
[----:B-1----:R-:W-:-:S02]  /*1fb0*/  FFMA R19, R12, R33, R19 ;  /* 0x000000210c137223 */ /* 0x002fc40000000013 */
[----:B------:R-:W-:Y:S02]  /*1fc0*/  FFMA R28, R33, R13, R28 ;  /* 0x0000000d211c7223 */ /* 0x000fe4000000001c */
[----:B------:R-:W-:Y:S02]  /*1fd0*/  FFMA R71, R10, R36, R71 ;  /* 0x000000240a477223 */ /* 0x000fe40000000047 */
[C---:B------:R-:W-:Y:S02]  /*1fe0*/  FFMA R89, R36.reuse, R20, R89 ;  /* 0x0000001424597223 */ /* 0x040fe40000000059 */
[----:B------:R-:W-:Y:S02]  /*1ff0*/  FFMA R82, R36, R21, R82 ;  /* 0x0000001524527223 */ /* 0x000fe40000000052 */
[----:B--2---:R-:W-:Y:S02]  /*2000*/  FFMA R67, R10, R40, R67 ;  /* 0x000000280a437223 */ /* 0x004fe40000000043 */
[----:B------:R-:W-:-:S02]  /*2010*/  FFMA R33, R37, R17, R24 ;  /* 0x0000001125217223 */ /* 0x000fc40000000018 */
[----:B------:R-:W-:Y:S01]  /*2020*/  FFMA R36, R40, R20, R81 ;  /* 0x0000001428247223 */ /* 0x000fe20000000051 */
[----:B------:R-:W1:Y:S01]  /*2030*/  LDS.64 R24, [R7.X4+0x280] ;  /* 0x0002800007187984 */ /* 0x000e620000004a00 */
[----:B------:R-:W-:Y:S02]  /*2040*/  FFMA R22, R44, R11, R22 ;  /* 0x0000000b2c167223 */ /* 0x000fe40000000016 */
[-C--:B------:R-:W-:Y:S02]  /*2050*/  FFMA R81, R16, R41.reuse, R67 ;  /* 0x0000002910517223 */ /* 0x080fe40000000043 */
[----:B------:R-:W-:Y:S02]  /*2060*/  FFMA R67, R12, R41, R36 ;  /* 0x000000290c437223 */ /* 0x000fe40000000024 */
[----:B------:R-:W-:Y:S02]  /*2070*/  FFMA R65, R10, R44, R65 ;  /* 0x0000002c0a417223 */ /* 0x000fe40000000041 */
[----:B------:R-:W-:-:S02]  /*2080*/  FFMA R79, R44, R20, R79 ;  /* 0x000000142c4f7223 */ /* 0x000fc4000000004f */
[----:B------:R-:W-:Y:S02]  /*2090*/  FFMA R44, R44, R21, R23 ;  /* 0x000000152c2c7223 */ /* 0x000fe40000000017 */
[----:B------:R-:W-:Y:S02]  /*20a0*/  FFMA R36, R45, R17, R22 ;  /* 0x000000112d247223 */ /* 0x000fe40000000016 */
[----:B------:R-:W2:Y:S01]  /*20b0*/  LDS.64 R22, [R7.X4+0x290] ;  /* 0x0002900007167984 */ /* 0x000ea20000004a00 */
[-C--:B------:R-:W-:Y:S02]  /*20c0*/  FFMA R60, R40, R11.reuse, R60 ;  /* 0x0000000b283c7223 */ /* 0x080fe4000000003c */
[-C--:B0-----:R-:W-:Y:S02]  /*20d0*/  FFMA R14, R48, R11.reuse, R14 ;  /* 0x0000000b300e7223 */ /* 0x081fe4000000000e */
[-C--:B---3--:R-:W-:Y:S02]  /*20e0*/  FFMA R18, R52, R11.reuse, R18 ;  /* 0x0000000b34127223 */ /* 0x088fe40000000012 */
[----:B----4-:R-:W-:-:S02]  /*20f0*/  FFMA R26, R56, R11, R26 ;  /* 0x0000000b381a7223 */ /* 0x010fc4000000001a */
[-C--:B------:R-:W-:Y:S02]  /*2100*/  FFMA R60, R41, R17.reuse, R60 ;  /* 0x00000011293c7223 */ /* 0x080fe4000000003c */
[-C--:B------:R-:W-:Y:S02]  /*2110*/  FFMA R14, R49, R17.reuse, R14 ;  /* 0x00000011310e7223 */ /* 0x080fe4000000000e */
[----:B------:R-:W-:Y:S02]  /*2120*/  FFMA R18, R53, R17, R18 ;  /* 0x0000001135127223 */ /* 0x000fe40000000012 */
[----:B------:R-:W-:Y:S02]  /*2130*/  FFMA R69, R10, R56, R69 ;  /* 0x000000380a457223 */ /* 0x000fe40000000045 */
[C---:B------:R-:W-:Y:S02]  /*2140*/  FFMA R77, R56.reuse, R20, R77 ;  /* 0x00000014384d7223 */ /* 0x040fe4000000004d */
[----:B------:R-:W-:-:S02]  /*2150*/  FFMA R56, R56, R21, R27 ;  /* 0x0000001538387223 */ /* 0x000fc4000000001b */
[----:B------:R-:W-:Y:S02]  /*2160*/  FFMA R17, R57, R17, R26 ;  /* 0x0000001139117223 */ /* 0x000fe4000000001a */
[----:B------:R-:W0:Y:S01]  /*2170*/  LDS.64 R26, [R7.X4+0x2c0] ;  /* 0x0002c000071a7984 */ /* 0x000e220000004a00 */
[----:B------:R-:W-:Y:S02]  /*2180*/  FFMA R61, R10, R48, R61 ;  /* 0x000000300a3d7223 */ /* 0x000fe4000000003d */
[C---:B------:R-:W-:Y:S02]  /*2190*/  FFMA R73, R48.reuse, R20, R73 ;  /* 0x0000001430497223 */ /* 0x040fe40000000049 */
[-C--:B------:R-:W-:Y:S02]  /*21a0*/  FFMA R66, R48, R21.reuse, R66 ;  /* 0x0000001530427223 */ /* 0x080fe40000000042 */
[----:B------:R-:W-:Y:S02]  /*21b0*/  FFMA R63, R10, R52, R63 ;  /* 0x000000340a3f7223 */ /* 0x000fe4000000003f */
[----:B------:R-:W-:Y:S01]  /*21c0*/  FFMA R75, R52, R20, R75 ;  /* 0x00000014344b7223 */ /* 0x000fe2000000004b */
[----:B------:R-:W-:Y:S01]  /*21d0*/  LDS.64 R10, [R7.X4+0x300] ;  /* 0x00030000070a7984 */ /* 0x000fe20000004a00 */
[----:B------:R-:W-:-:S02]  /*21e0*/  FFMA R84, R40, R21, R84 ;  /* 0x0000001528547223 */ /* 0x000fc40000000054 */
[----:B------:R-:W-:Y:S02]  /*21f0*/  FFMA R62, R52, R21, R62 ;  /* 0x00000015343e7223 */ /* 0x000fe4000000003e */
[C---:B------:R-:W-:Y:S02]  /*2200*/  FFMA R87, R16.reuse, R37, R71 ;  /* 0x0000002510577223 */ /* 0x040fe40000000047 */
[C---:B------:R-:W-:Y:S02]  /*2210*/  FFMA R65, R16.reuse, R45, R65 ;  /* 0x0000002d10417223 */ /* 0x040fe40000000041 */
[-C--:B------:R-:W-:Y:S02]  /*2220*/  FFMA R61, R16, R49.reuse, R61 ;  /* 0x00000031103d7223 */ /* 0x080fe4000000003d */
[----:B------:R-:W-:Y:S02]  /*2230*/  FFMA R73, R12, R49, R73 ;  /* 0x000000310c497223 */ /* 0x000fe40000000049 */
[----:B------:R-:W-:-:S02]  /*2240*/  FFMA R66, R49, R13, R66 ;  /* 0x0000000d31427223 */ /* 0x000fc40000000042 */
[C---:B------:R-:W-:Y:S02]  /*2250*/  FFMA R63, R16.reuse, R53, R63 ;  /* 0x00000035103f7223 */ /* 0x040fe4000000003f */
[----:B------:R-:W-:Y:S02]  /*2260*/  FFMA R69, R16, R57, R69 ;  /* 0x0000003910457223 */ /* 0x000fe40000000045 */
[C---:B------:R-:W-:Y:S02]  /*2270*/  FFMA R15, R12.reuse, R29, R15 ;  /* 0x0000001d0c0f7223 */ /* 0x040fe4000000000f */
[C---:B------:R-:W-:Y:S02]  /*2280*/  FFMA R71, R12.reuse, R37, R89 ;  /* 0x000000250c477223 */ /* 0x040fe40000000059 */
[C---:B------:R-:W-:Y:S02]  /*2290*/  FFMA R79, R12.reuse, R45, R79 ;  /* 0x0000002d0c4f7223 */ /* 0x040fe4000000004f */
[----:B------:R-:W-:-:S02]  /*22a0*/  FFMA R49, R12, R53, R75 ;  /* 0x000000350c317223 */ /* 0x000fc4000000004b */
[-C--:B------:R-:W-:Y:S02]  /*22b0*/  FFMA R29, R29, R13.reuse, R78 ;  /* 0x0000000d1d1d7223 */ /* 0x080fe4000000004e */
[-C--:B------:R-:W-:Y:S02]  /*22c0*/  FFMA R37, R37, R13.reuse, R82 ;  /* 0x0000000d25257223 */ /* 0x080fe40000000052 */
[-C--:B------:R-:W-:Y:S02]  /*22d0*/  FFMA R41, R41, R13.reuse, R84 ;  /* 0x0000000d29297223 */ /* 0x080fe40000000054 */
[-C--:B------:R-:W-:Y:S02]  /*22e0*/  FFMA R45, R45, R13.reuse, R44 ;  /* 0x0000000d2d2d7223 */ /* 0x080fe4000000002c */
[----:B------:R-:W-:Y:S02]  /*22f0*/  FFMA R53, R53, R13, R62 ;  /* 0x0000000d35357223 */ /* 0x000fe4000000003e */
[----:B------:R-:W-:-:S02]  /*2300*/  FFMA R77, R12, R57, R77 ;  /* 0x000000390c4d7223 */ /* 0x000fc4000000004d */
[----:B------:R-:W-:Y:S02]  /*2310*/  FFMA R13, R57, R13, R56 ;  /* 0x0000000d390d7223 */ /* 0x000fe40000000038 */
[C---:B-1----:R-:W-:Y:S02]  /*2320*/  FFMA R83, R24.reuse, R30, R83 ;  /* 0x0000001e18537223 */ /* 0x042fe40000000053 */
[C---:B------:R-:W-:Y:S02]  /*2330*/  FFMA R85, R24.reuse, R34, R85 ;  /* 0x0000002218557223 */ /* 0x040fe40000000055 */
        /* <DEDUP_REMOVED lines=8> */
[----:B------:R-:W1:Y:S01]  /*23c0*/  LDS.64 R32, [R7.X4+0x2d0] ;  /* 0x0002d00007207984 */ /* 0x000e620000004a00 */
[----:B------:R-:W-:-:S02]  /*23d0*/  FFMA R40, R50, R25, R14 ;  /* 0x0000001932287223 */ /* 0x000fc4000000000e */
[----:B--2---:R-:W-:Y:S02]  /*23e0*/  FFMA R70, R22, R30, R15 ;  /* 0x0000001e16467223 */ /* 0x004fe4000000000f */
[-C--:B------:R-:W-:Y:S02]  /*23f0*/  FFMA R78, R54, R23.reuse, R53 ;  /* 0x00000017364e7223 */ /* 0x080fe40000000035 */
[----:B------:R-:W-:Y:S01]  /*2400*/  FFMA R80, R58, R23, R13 ;  /* 0x000000173a507223 */ /* 0x000fe2000000000d */
[----:B------:R-:W-:Y:S01]  /*2410*/  LDS.64 R52, [R7.X4+0x310] ;  /* 0x0003100007347984 */ /* 0x000fe20000004a00 */
[----:B------:R-:W-:-:S03]  /*2420*/  FFMA R60, R42, R25, R60 ;  /* 0x000000192a3c7223 */ /* 0x000fc6000000003c */
[----:B------:R-:W2:Y:S01]  /*2430*/  LDS.128 R12, [R8+0x830] ;  /* 0x00083000080c7984 */ /* 0x000ea20000000c00 */
[-C--:B------:R-:W-:Y:S02]  /*2440*/  FFMA R64, R34, R25.reuse, R64 ;  /* 0x0000001922407223 */ /* 0x080fe40000000040 */
[-C--:B------:R-:W-:Y:S02]  /*2450*/  FFMA R36, R46, R25.reuse, R36 ;  /* 0x000000192e247223 */ /* 0x080fe40000000024 */
[-C--:B------:R-:W-:Y:S02]  /*2460*/  FFMA R56, R54, R25.reuse, R18 ;  /* 0x0000001936387223 */ /* 0x080fe40000000012 */
[----:B------:R-:W-:Y:S02]  /*2470*/  FFMA R62, R58, R25, R17 ;  /* 0x000000193a3e7223 */ /* 0x000fe40000000011 */
[C---:B------:R-:W-:Y:S02]  /*2480*/  FFMA R79, R22.reuse, R46, R79 ;  /* 0x0000002e164f7223 */ /* 0x040fe4000000004f */
[----:B------:R-:W-:-:S02]  /*2490*/  FFMA R72, R22, R34, R19 ;  /* 0x0000002216487223 */ /* 0x000fc40000000013 */
[C---:B------:R-:W-:Y:S01]  /*24a0*/  FFMA R73, R22.reuse, R50, R73 ;  /* 0x0000003216497223 */ /* 0x040fe20000000049 */
[----:B------:R-:W3:Y:S01]  /*24b0*/  LDS.128 R16, [R8+0x8b0] ;  /* 0x0008b00008107984 */ /* 0x000ee20000000c00 */
[----:B------:R-:W-:Y:S02]  /*24c0*/  FFMA R76, R22, R54, R49 ;  /* 0x00000036164c7223 */ /* 0x000fe40000000031 */
[-C--:B------:R-:W-:Y:S01]  /*24d0*/  FFMA R46, R46, R23.reuse, R45 ;  /* 0x000000172e2e7223 */ /* 0x080fe2000000002d */
[----:B------:R-:W4:Y:S01]  /*24e0*/  LDS.64 R48, [R7.X4+0x340] ;  /* 0x0003400007307984 */ /* 0x000f220000004a00 */
[----:B------:R-:W-:Y:S02]  /*24f0*/  FFMA R71, R22, R38, R71 ;  /* 0x0000002616477223 */ /* 0x000fe40000000047 */
[----:B------:R-:W-:Y:S01]  /*2500*/  FFMA R50, R50, R23, R66 ;  /* 0x0000001732327223 */ /* 0x000fe20000000042 */
[----:B------:R-:W5:Y:S01]  /*2510*/  LDS.64 R44, [R7.X4+0x350] ;  /* 0x00035000072c7984 */ /* 0x000f620000004a00 */
[----:B------:R-:W-:-:S02]  /*2520*/  FFMA R74, R22, R42, R67 ;  /* 0x0000002a164a7223 */ /* 0x000fc40000000043 */
[----:B------:R-:W-:Y:S02]  /*2530*/  FFMA R77, R22, R58, R77 ;  /* 0x0000003a164d7223 */ /* 0x000fe4000000004d */
[-C--:B------:R-:W-:Y:S02]  /*2540*/  FFMA R28, R34, R23.reuse, R28 ;  /* 0x00000017221c7223 */ /* 0x080fe4000000001c */
[----:B------:R-:W-:Y:S02]  /*2550*/  FFMA R38, R38, R23, R37 ;  /* 0x0000001726267223 */ /* 0x000fe40000000025 */
[C---:B0-----:R-:W-:Y:S02]  /*2560*/  FFMA R63, R26.reuse, R51, R61 ;  /* 0x000000331a3f7223 */ /* 0x041fe4000000003d */
[----:B------:R-:W-:Y:S02]  /*2570*/  FFMA R66, R43, R27, R60 ;  /* 0x0000001b2b427223 */ /* 0x000fe4000000003c */
[----:B------:R-:W-:-:S02]  /*2580*/  FFMA R83, R26, R31, R83 ;  /* 0x0000001f1a537223 */ /* 0x000fc40000000053 */
[C---:B------:R-:W-:Y:S02]  /*2590*/  FFMA R85, R26.reuse, R35, R85 ;  /* 0x000000231a557223 */ /* 0x040fe40000000055 */
[C---:B------:R-:W-:Y:S02]  /*25a0*/  FFMA R75, R26.reuse, R39, R75 ;  /* 0x000000271a4b7223 */ /* 0x040fe4000000004b */
        /* <DEDUP_REMOVED lines=8> */
[-C--:B------:R-:W-:Y:S02]  /*2630*/  FFMA R58, R51, R27.reuse, R40 ;  /* 0x0000001b333a7223 */ /* 0x080fe40000000028 */
[----:B------:R-:W-:-:S02]  /*2640*/  FFMA R56, R55, R27, R56 ;  /* 0x0000001b37387223 */ /* 0x000fc40000000038 */
[----:B------:R-:W-:Y:S02]  /*2650*/  FFMA R54, R59, R27, R62 ;  /* 0x0000001b3b367223 */ /* 0x000fe4000000003e */
[----:B------:R-:W0:Y:S01]  /*2660*/  LDS.128 R24, [R8+0x9b0] ;  /* 0x0009b00008187984 */ /* 0x000e220000000c00 */
[-C--:B------:R-:W-:Y:S02]  /*2670*/  FFMA R30, R30, R23.reuse, R29 ;  /* 0x000000171e1e7223 */ /* 0x080fe4000000001d */
[----:B------:R-:W-:Y:S02]  /*2680*/  FFMA R42, R42, R23, R41 ;  /* 0x000000172a2a7223 */ /* 0x000fe40000000029 */
[C---:B-1----:R-:W-:Y:S01]  /*2690*/  FFMA R41, R32.reuse, R31, R70 ;  /* 0x0000001f20297223 */ /* 0x042fe20000000046 */
[----:B------:R-:W-:Y:S01]  /*26a0*/  LDS.128 R20, [R8+0x930] ;  /* 0x0009300008147984 */ /* 0x000fe20000000c00 */
[C---:B------:R-:W-:Y:S02]  /*26b0*/  FFMA R89, R32.reuse, R39, R71 ;  /* 0x0000002720597223 */ /* 0x040fe40000000047 */
[----:B------:R-:W-:-:S02]  /*26c0*/  FFMA R87, R32, R35, R72 ;  /* 0x0000002320577223 */ /* 0x000fc40000000048 */
[C---:B------:R-:W-:Y:S02]  /*26d0*/  FFMA R81, R32.reuse, R43, R74 ;  /* 0x0000002b20517223 */ /* 0x040fe4000000004a */
[C---:B------:R-:W-:Y:S02]  /*26e0*/  FFMA R79, R32.reuse, R47, R79 ;  /* 0x0000002f204f7223 */ /* 0x040fe4000000004f */
[C---:B------:R-:W-:Y:S02]  /*26f0*/  FFMA R73, R32.reuse, R51, R73 ;  /* 0x0000003320497223 */ /* 0x040fe40000000049 */
[C---:B------:R-:W-:Y:S02]  /*2700*/  FFMA R71, R32.reuse, R55, R76 ;  /* 0x0000003720477223 */ /* 0x040fe4000000004c */
[----:B------:R-:W-:Y:S02]  /*2710*/  FFMA R69, R32, R59, R77 ;  /* 0x0000003b20457223 */ /* 0x000fe4000000004d */
[----:B------:R-:W-:-:S02]  /*2720*/  FFMA R32, R31, R33, R30 ;  /* 0x000000211f207223 */ /* 0x000fc4000000001e */
[----:B------:R-:W-:Y:S02]  /*2730*/  FFMA R40, R35, R33, R28 ;  /* 0x0000002123287223 */ /* 0x000fe4000000001c */
[----:B------:R-:W1:Y:S01]  /*2740*/  LDS.128 R28, [R8+0xa30] ;  /* 0x000a3000081c7984 */ /* 0x000e620000000c00 */
[C---:B--2---:R-:W-:Y:S02]  /*2750*/  FFMA R36, R12.reuse, R11, R34 ;  /* 0x0000000b0c247223 */ /* 0x044fe40000000022 */
[----:B------:R-:W-:Y:S02]  /*2760*/  FFMA R41, R12, R52, R41 ;  /* 0x000000340c297223 */ /* 0x000fe40000000029 */
[-C--:B------:R-:W-:Y:S02]  /*2770*/  FFMA R76, R47, R33.reuse, R46 ;  /* 0x000000212f4c7223 */ /* 0x080fe4000000002e */
[-C--:B------:R-:W-:Y:S02]  /*2780*/  FFMA R70, R51, R33.reuse, R50 ;  /* 0x0000002133467223 */ /* 0x080fe40000000032 */
[----:B------:R-:W-:-:S02]  /*2790*/  FFMA R64, R55, R33, R78 ;  /* 0x0000002137407223 */ /* 0x000fc4000000004e */
[----:B------:R-:W-:Y:S02]  /*27a0*/  FFMA R77, R10, R12, R83 ;  /* 0x0000000c0a4d7223 */ /* 0x000fe40000000053 */
[----:B------:R-:W-:Y:S02]  /*27b0*/  FFMA R46, R12, R53, R32 ;  /* 0x000000350c2e7223 */ /* 0x000fe40000000020 */
[-C--:B------:R-:W-:Y:S02]  /*27c0*/  FFMA R72, R39, R33.reuse, R38 ;  /* 0x0000002127487223 */ /* 0x080fe40000000026 */
[-C--:B------:R-:W-:Y:S02]  /*27d0*/  FFMA R74, R43, R33.reuse, R42 ;  /* 0x000000212b4a7223 */ /* 0x080fe4000000002a */
[----:B------:R-:W-:Y:S02]  /*27e0*/  FFMA R59, R59, R33, R80 ;  /* 0x000000213b3b7223 */ /* 0x000fe40000000050 */
[C---:B---3--:R-:W-:Y:S01]  /*27f0*/  FFMA R62, R16.reuse, R11, R37 ;  /* 0x0000000b103e7223 */ /* 0x048fe20000000025 */
[----:B------:R-:W2:Y:S01]  /*2800*/  LDS.128 R32, [R8+0xab0] ;  /* 0x000ab00008207984 */ /* 0x000ea20000000c00 */
[----:B------:R-:W-:-:S02]  /*2810*/  FFMA R50, R16, R53, R40 ;  /* 0x0000003510327223 */ /* 0x000fc40000000028 */
[C---:B----4-:R-:W-:Y:S02]  /*2820*/  FFMA R55, R13.reuse, R49, R36 ;  /* 0x000000310d377223 */ /* 0x050fe40000000024 */
[-C--:B-----5:R-:W-:Y:S01]  /*2830*/  FFMA R47, R44, R13.reuse, R41 ;  /* 0x0000000d2c2f7223 */ /* 0x0a0fe20000000029 */
[----:B------:R-:W-:Y:S01]  /*2840*/  LDS.128 R36, [R8+0xbb0] ;  /* 0x000bb00008247984 */ /* 0x000fe20000000c00 */
[----:B------:R-:W-:Y:S02]  /*2850*/  FFMA R83, R10, R16, R85 ;  /* 0x000000100a537223 */ /* 0x000fe40000000055 */
[----:B------:R-:W-:Y:S01]  /*2860*/  FFMA R51, R16, R52, R87 ;  /* 0x0000003410337223 */ /* 0x000fe20000000057 */
[----:B------:R-:W3:Y:S01]  /*2870*/  LDS.128 R40, [R8+0xb30] ;  /* 0x000b300008287984 */ /* 0x000ee20000000c00 */
[----:B------:R-:W-:Y:S02]  /*2880*/  FFMA R77, R48, R13, R77 ;  /* 0x0000000d304d7223 */ /* 0x000fe4000000004d */
[----:B------:R-:W-:-:S02]  /*2890*/  FFMA R46, R13, R45, R46 ;  /* 0x0000002d0d2e7223 */ /* 0x000fc4000000002e */
[----:B0-----:R-:W-:Y:S01]  /*28a0*/  FFMA R67, R10, R24, R67 ;  /* 0x000000180a437223 */ /* 0x001fe20000000043 */
[----:B------:R-:W0:Y:S01]  /*28b0*/  LDS.64 R12, [R7.X4+0x380] ;  /* 0x00038000070c7984 */ /* 0x000e220000004a00 */
[----:B------:R-:W-:Y:S02]  /*28c0*/  FFMA R16, R24, R52, R81 ;  /* 0x0000003418107223 */ /* 0x000fe40000000051 */
[C---:B------:R-:W-:Y:S02]  /*28d0*/  FFMA R81, R48.reuse, R25, R67 ;  /* 0x0000001930517223 */ /* 0x040fe40000000043 */
[----:B------:R-:W-:Y:S02]  /*28e0*/  FFMA R83, R48, R17, R83 ;  /* 0x0000001130537223 */ /* 0x000fe40000000053 */
[----:B------:R-:W-:Y:S02]  /*28f0*/  FFMA R62, R17, R49, R62 ;  /* 0x00000031113e7223 */ /* 0x000fe4000000003e */
[----:B------:R-:W-:-:S02]  /*2900*/  FFMA R51, R44, R17, R51 ;  /* 0x000000112c337223 */ /* 0x000fc40000000033 */
[----:B------:R-:W-:Y:S02]  /*2910*/  FFMA R50, R17, R45, R50 ;  /* 0x0000002d11327223 */ /* 0x000fe40000000032 */
[----:B------:R-:W-:Y:S02]  /*2920*/  FFMA R67, R44, R25, R16 ;  /* 0x000000192c437223 */ /* 0x000fe40000000010 */
[----:B------:R-:W4:Y:S01]  /*2930*/  LDS.64 R16, [R7.X4+0x390] ;  /* 0x0003900007107984 */ /* 0x000f220000004a00 */
[-C--:B-1----:R-:W-:Y:S02]  /*2940*/  FFMA R60, R28, R11.reuse, R60 ;  /* 0x0000000b1c3c7223 */ /* 0x082fe4000000003c */
[----:B------:R-:W-:Y:S02]  /*2950*/  FFMA R75, R10, R20, R75 ;  /* 0x000000140a4b7223 */ /* 0x000fe4000000004b */
[C---:B------:R-:W-:Y:S02]  /*2960*/  FFMA R68, R20.reuse, R11, R68 ;  /* 0x0000000b14447223 */ /* 0x040fe40000000044 */
[----:B------:R-:W-:-:S02]  /*2970*/  FFMA R89, R20, R52, R89 ;  /* 0x0000003414597223 */ /* 0x000fc40000000059 */
[----:B------:R-:W-:Y:S02]  /*2980*/  FFMA R72, R20, R53, R72 ;  /* 0x0000003514487223 */ /* 0x000fe40000000048 */
[C---:B------:R-:W-:Y:S02]  /*2990*/  FFMA R66, R24.reuse, R11, R66 ;  /* 0x0000000b18427223 */ /* 0x040fe40000000042 */
[-C--:B------:R-:W-:Y:S02]  /*29a0*/  FFMA R20, R24, R53.reuse, R74 ;  /* 0x0000003518147223 */ /* 0x080fe4000000004a */
[----:B------:R-:W-:Y:S02]  /*29b0*/  FFMA R65, R10, R28, R65 ;  /* 0x0000001c0a417223 */ /* 0x000fe40000000041 */
[C---:B------:R-:W-:Y:S02]  /*29c0*/  FFMA R79, R28.reuse, R52, R79 ;  /* 0x000000341c4f7223 */ /* 0x040fe4000000004f */
[----:B------:R-:W-:-:S02]  /*29d0*/  FFMA R76, R28, R53, R76 ;  /* 0x000000351c4c7223 */ /* 0x000fc4000000004c */
[-C--:B------:R-:W-:Y:S02]  /*29e0*/  FFMA R28, R29, R49.reuse, R60 ;  /* 0x000000311d1c7223 */ /* 0x080fe4000000003c */
[C---:B------:R-:W-:Y:S02]  /*29f0*/  FFMA R66, R25.reuse, R49, R66 ;  /* 0x0000003119427223 */ /* 0x040fe40000000042 */
[----:B------:R-:W-:Y:S02]  /*2a00*/  FFMA R20, R25, R45, R20 ;  /* 0x0000002d19147223 */ /* 0x000fe40000000014 */
[----:B--2---:R-:W-:Y:S01]  /*2a10*/  FFMA R63, R10, R32, R63 ;  /* 0x000000200a3f7223 */ /* 0x004fe2000000003f */
[----:B------:R-:W1:Y:S01]  /*2a20*/  LDS.64 R24, [R7.X4+0x3c0] ;  /* 0x0003c00007187984 */ /* 0x000e620000004a00 */
[----:B------:R-:W-:Y:S02]  /*2a30*/  FFMA R58, R32, R11, R58 ;  /* 0x0000000b203a7223 */ /* 0x000fe4000000003a */
[----:B---3--:R-:W-:-:S02]  /*2a40*/  FFMA R57, R10, R40, R57 ;  /* 0x000000280a397223 */ /* 0x008fc40000000039 */
[-C--:B------:R-:W-:Y:S02]  /*2a50*/  FFMA R56, R40, R11.reuse, R56 ;  /* 0x0000000b28387223 */ /* 0x080fe40000000038 */
[----:B------:R-:W-:Y:S02]  /*2a60*/  FFMA R61, R10, R36, R61 ;  /* 0x000000240a3d7223 */ /* 0x000fe4000000003d */
[----:B------:R-:W-:Y:S02]  /*2a70*/  FFMA R54, R36, R11, R54 ;  /* 0x0000000b24367223 */ /* 0x000fe40000000036 */
[-C--:B------:R-:W-:Y:S01]  /*2a80*/  FFMA R70, R32, R53.reuse, R70 ;  /* 0x0000003520467223 */ /* 0x080fe20000000046 */
[----:B------:R-:W-:Y:S01]  /*2a90*/  LDS.64 R10, [R7.X4+0x450] ;  /* 0x00045000070a7984 */ /* 0x000fe20000004a00 */
[C---:B------:R-:W-:Y:S02]  /*2aa0*/  FFMA R71, R40.reuse, R52, R71 ;  /* 0x0000003428477223 */ /* 0x040fe40000000047 */
[----:B------:R-:W-:-:S02]  /*2ab0*/  FFMA R64, R40, R53, R64 ;  /* 0x0000003528407223 */ /* 0x000fc40000000040 */
[-C--:B------:R-:W-:Y:S02]  /*2ac0*/  FFMA R69, R36, R52.reuse, R69 ;  /* 0x0000003424457223 */ /* 0x080fe40000000045 */
[C---:B------:R-:W-:Y:S02]  /*2ad0*/  FFMA R85, R48.reuse, R21, R75 ;  /* 0x0000001530557223 */ /* 0x040fe4000000004b */
[-C--:B------:R-:W-:Y:S02]  /*2ae0*/  FFMA R65, R48, R29.reuse, R65 ;  /* 0x0000001d30417223 */ /* 0x080fe40000000041 */
[----:B------:R-:W-:Y:S02]  /*2af0*/  FFMA R79, R44, R29, R79 ;  /* 0x0000001d2c4f7223 */ /* 0x000fe4000000004f */
[----:B------:R-:W-:Y:S02]  /*2b00*/  FFMA R60, R29, R45, R76 ;  /* 0x0000002d1d3c7223 */ /* 0x000fe4000000004c */
[----:B------:R-:W-:-:S02]  /*2b10*/  FFMA R73, R32, R52, R73 ;  /* 0x0000003420497223 */ /* 0x000fc40000000049 */
[----:B------:R-:W-:Y:S02]  /*2b20*/  FFMA R36, R36, R53, R59 ;  /* 0x0000003524247223 */ /* 0x000fe4000000003b */
[----:B0-----:R-:W-:Y:S02]  /*2b30*/  FFMA R40, R30, R13, R28 ;  /* 0x0000000d1e287223 */ /* 0x001fe4000000001c */
[----:B------:R-:W-:Y:S01]  /*2b40*/  FFMA R68, R21, R49, R68 ;  /* 0x0000003115447223 */ /* 0x000fe20000000044 */
[----:B------:R-:W0:Y:S01]  /*2b50*/  LDS.64 R28, [R7.X4+0x3d0] ;  /* 0x0003d000071c7984 */ /* 0x000e220000004a00 */
[----:B------:R-:W-:Y:S02]  /*2b60*/  FFMA R75, R44, R21, R89 ;  /* 0x000000152c4b7223 */ /* 0x000fe40000000059 */
[----:B------:R-:W-:Y:S02]  /*2b70*/  FFMA R63, R48, R33, R63 ;  /* 0x00000021303f7223 */ /* 0x000fe4000000003f */
[----:B------:R-:W-:-:S02]  /*2b80*/  FFMA R58, R33, R49, R58 ;  /* 0x00000031213a7223 */ /* 0x000fc4000000003a */
[C---:B------:R-:W-:Y:S02]  /*2b90*/  FFMA R57, R48.reuse, R41, R57 ;  /* 0x0000002930397223 */ /* 0x040fe40000000039 */
[----:B------:R-:W-:Y:S02]  /*2ba0*/  FFMA R56, R41, R49, R56 ;  /* 0x0000003129387223 */ /* 0x000fe40000000038 */
[----:B------:R-:W-:Y:S02]  /*2bb0*/  FFMA R61, R48, R37, R61 ;  /* 0x00000025303d7223 */ /* 0x000fe4000000003d */
[----:B------:R-:W-:Y:S02]  /*2bc0*/  FFMA R54, R37, R49, R54 ;  /* 0x0000003125367223 */ /* 0x000fe40000000036 */
[-C--:B------:R-:W-:Y:S02]  /*2bd0*/  FFMA R21, R21, R45.reuse, R72 ;  /* 0x0000002d15157223 */ /* 0x080fe40000000048 */
[----:B------:R-:W-:-:S02]  /*2be0*/  FFMA R72, R33, R45, R70 ;  /* 0x0000002d21487223 */ /* 0x000fc40000000046 */
[----:B------:R-:W-:Y:S02]  /*2bf0*/  FFMA R74, R41, R45, R64 ;  /* 0x0000002d294a7223 */ /* 0x000fe40000000040 */
[C---:B------:R-:W-:Y:S02]  /*2c00*/  FFMA R73, R44.reuse, R33, R73 ;  /* 0x000000212c497223 */ /* 0x040fe40000000049 */
[C---:B------:R-:W-:Y:S02]  /*2c10*/  FFMA R71, R44.reuse, R41, R71 ;  /* 0x000000292c477223 */ /* 0x040fe40000000047 */
[----:B------:R-:W-:Y:S02]  /*2c20*/  FFMA R69, R44, R37, R69 ;  /* 0x000000252c457223 */ /* 0x000fe40000000045 */
        /* <DEDUP_REMOVED lines=8> */
[----:B------:R-:W-:Y:S02]  /*2cb0*/  FFMA R61, R12, R38, R61 ;  /* 0x000000260c3d7223 */ /* 0x000fe4000000003d */
[-C--:B------:R-:W-:Y:S02]  /*2cc0*/  FFMA R36, R14, R13.reuse, R55 ;  /* 0x0000000d0e247223 */ /* 0x080fe40000000037 */
[-C--:B------:R-:W-:Y:S02]  /*2cd0*/  FFMA R62, R18, R13.reuse, R62 ;  /* 0x0000000d123e7223 */ /* 0x080fe4000000003e */
[-C--:B------:R-:W-:Y:S02]  /*2ce0*/  FFMA R68, R22, R13.reuse, R68 ;  /* 0x0000000d16447223 */ /* 0x080fe40000000044 */
[-C--:B------:R-:W-:Y:S02]  /*2cf0*/  FFMA R66, R26, R13.reuse, R66 ;  /* 0x0000000d1a427223 */ /* 0x080fe40000000042 */
[----:B------:R-:W-:-:S02]  /*2d00*/  FFMA R58, R34, R13, R58 ;  /* 0x0000000d223a7223 */ /* 0x000fc4000000003a */
[-C--:B------:R-:W-:Y:S02]  /*2d10*/  FFMA R56, R42, R13.reuse, R56 ;  /* 0x0000000d2a387223 */ /* 0x080fe40000000038 */
[----:B------:R-:W-:Y:S02]  /*2d20*/  FFMA R64, R38, R13, R54 ;  /* 0x0000000d26407223 */ /* 0x000fe40000000036 */
[----:B----4-:R-:W-:Y:S01]  /*2d30*/  FFMA R70, R16, R18, R51 ;  /* 0x0000001210467223 */ /* 0x010fe20000000033 */
[----:B------:R-:W-:Y:S01]  /*2d40*/  LDS.64 R12, [R7.X4+0x400] ;  /* 0x00040000070c7984 */ /* 0x000fe20000004a00 */
[----:B------:R-:W-:-:S03]  /*2d50*/  FFMA R78, R18, R17, R50 ;  /* 0x00000011124e7223 */ /* 0x000fc60000000032 */
[----:B------:R-:W2:Y:S01]  /*2d60*/  LDS.128 R48, [R8+0x8c0] ;  /* 0x0008c00008307984 */ /* 0x000ea20000000c00 */
[----:B------:R-:W-:Y:S02]  /*2d70*/  FFMA R69, R16, R38, R69 ;  /* 0x0000002610457223 */ /* 0x000fe40000000045 */
[-C--:B------:R-:W-:Y:S01]  /*2d80*/  FFMA R80, R22, R17.reuse, R21 ;  /* 0x0000001116507223 */ /* 0x080fe20000000015 */
[----:B------:R-:W-:Y:S01]  /*2d90*/  LDS.128 R52, [R8+0x940] ;  /* 0x0009400008347984 */ /* 0x000fe20000000c00 */
[----:B------:R-:W-:Y:S02]  /*2da0*/  FFMA R82, R26, R17, R20 ;  /* 0x000000111a527223 */ /* 0x000fe40000000014 */
[C---:B------:R-:W-:Y:S01]  /*2db0*/  FFMA R63, R16.reuse, R14, R47 ;  /* 0x0000000e103f7223 */ /* 0x040fe2000000002f */
[----:B------:R-:W3:Y:S01]  /*2dc0*/  LDS.64 R20, [R7.X4+0x410] ;  /* 0x0004100007147984 */ /* 0x000ee20000004a00 */
        /* <DEDUP_REMOVED lines=8> */
[-C--:B------:R-:W-:Y:S02]  /*2e50*/  FFMA R74, R42, R17.reuse, R74 ;  /* 0x000000112a4a7223 */ /* 0x080fe4000000004a */
[----:B------:R-:W-:Y:S02]  /*2e60*/  FFMA R38, R38, R17, R45 ;  /* 0x0000001126267223 */ /* 0x000fe4000000002d */
[----:B------:R-:W4:Y:S04]  /*2e70*/  LDS.128 R44, [R8+0x840] ;  /* 0x00084000082c7984 */ /* 0x000f280000000c00 */
[----:B------:R-:W5:Y:S01]  /*2e80*/  LDS.64 R16, [R7.X4+0x440] ;  /* 0x0004400007107984 */ /* 0x000f620000004a00 */
[C---:B-1----:R-:W-:Y:S02]  /*2e90*/  FFMA R65, R24.reuse, R15, R77 ;  /* 0x0000000f18417223 */ /* 0x042fe4000000004d */
        /* <DEDUP_REMOVED lines=13> */
[-C--:B------:R-:W-:Y:S02]  /*2f70*/  FFMA R22, R43, R25.reuse, R56 ;  /* 0x000000192b167223 */ /* 0x080fe40000000038 */
[----:B------:R-:W-:Y:S01]  /*2f80*/  FFMA R26, R39, R25, R64 ;  /* 0x00000019271a7223 */ /* 0x000fe20000000040 */
[----:B------:R-:W-:Y:S01]  /*2f90*/  LDS.128 R56, [R8+0x9c0] ;  /* 0x0009c00008387984 */ /* 0x000fe20000000c00 */
[C---:B0-----:R-:W-:Y:S02]  /*2fa0*/  FFMA R25, R28.reuse, R15, R63 ;  /* 0x0000000f1c197223 */ /* 0x041fe4000000003f */
[-C--:B------:R-:W-:Y:S02]  /*2fb0*/  FFMA R76, R15, R29.reuse, R76 ;  /* 0x0000001d0f4c7223 */ /* 0x080fe4000000004c */
[----:B------:R-:W-:Y:S02]  /*2fc0*/  FFMA R15, R31, R29, R60 ;  /* 0x0000001d1f0f7223 */ /* 0x000fe4000000003c */
[----:B------:R-:W0:Y:S01]  /*2fd0*/  LDS.128 R60, [R8+0xa40] ;  /* 0x000a4000083c7984 */ /* 0x000e220000000c00 */
[----:B------:R-:W-:-:S02]  /*2fe0*/  FFMA R93, R28, R19, R70 ;  /* 0x000000131c5d7223 */ /* 0x000fc40000000046 */
[----:B--2---:R-:W-:Y:S02]  /*2ff0*/  FFMA R67, R12, R48, R67 ;  /* 0x000000300c437223 */ /* 0x004fe40000000043 */
[C---:B------:R-:W-:Y:S02]  /*3000*/  FFMA R83, R28.reuse, R35, R73 ;  /* 0x000000231c537223 */ /* 0x040fe40000000049 */
[C---:B------:R-:W-:Y:S02]  /*3010*/  FFMA R85, R28.reuse, R43, R71 ;  /* 0x0000002b1c557223 */ /* 0x040fe40000000047 */
[----:B------:R-:W-:Y:S02]  /*3020*/  FFMA R95, R28, R23, R75 ;  /* 0x000000171c5f7223 */ /* 0x000fe4000000004b */
[-C--:B------:R-:W-:Y:S02]  /*3030*/  FFMA R78, R19, R29.reuse, R78 ;  /* 0x0000001d134e7223 */ /* 0x080fe4000000004e */
[----:B------:R-:W-:-:S02]  /*3040*/  FFMA R80, R23, R29, R80 ;  /* 0x0000001d17507223 */ /* 0x000fc40000000050 */
[-C--:B------:R-:W-:Y:S02]  /*3050*/  FFMA R82, R27, R29.reuse, R82 ;  /* 0x0000001d1b527223 */ /* 0x080fe40000000052 */
[-C--:B------:R-:W-:Y:S02]  /*3060*/  FFMA R35, R35, R29.reuse, R72 ;  /* 0x0000001d23237223 */ /* 0x080fe40000000048 */
[----:B------:R-:W-:Y:S02]  /*3070*/  FFMA R43, R43, R29, R74 ;  /* 0x0000001d2b2b7223 */ /* 0x000fe4000000004a */
[----:B------:R-:W-:Y:S01]  /*3080*/  FFMA R87, R28, R39, R69 ;  /* 0x000000271c577223 */ /* 0x000fe20000000045 */
[----:B------:R-:W1:Y:S01]  /*3090*/  LDS.128 R72, [R8+0xac0] ;  /* 0x000ac00008487984 */ /* 0x000e620000000c00 */
[----:B------:R-:W-:Y:S02]  /*30a0*/  FFMA R29, R39, R29, R38 ;  /* 0x0000001d271d7223 */ /* 0x000fe40000000026 */
[----:B---3--:R-:W-:Y:S01]  /*30b0*/  FFMA R23, R48, R20, R93 ;  /* 0x0000001430177223 */ /* 0x008fe2000000005d */
[----:B------:R-:W2:Y:S01]  /*30c0*/  LDS.128 R68, [R8+0xb40] ;  /* 0x000b400008447984 */ /* 0x000ea20000000c00 */
[----:B----4-:R-:W-:-:S02]  /*30d0*/  FFMA R39, R12, R44, R65 ;  /* 0x0000002c0c277223 */ /* 0x010fc40000000041 */
[----:B-----5:R-:W-:Y:S02]  /*30e0*/  FFMA R93, R16, R49, R67 ;  /* 0x00000031105d7223 */ /* 0x020fe40000000043 */
[----:B------:R-:W3:Y:S01]  /*30f0*/  LDS.128 R64, [R8+0xbc0] ;  /* 0x000bc00008407984 */ /* 0x000ee20000000c00 */
[----:B------:R-:W-:Y:S02]  /*3100*/  FFMA R24, R52, R13, R24 ;  /* 0x0000000d34187223 */ /* 0x000fe40000000018 */
[----:B------:R-:W-:Y:S02]  /*3110*/  FFMA R89, R28, R31, R89 ;  /* 0x0000001f1c597223 */ /* 0x000fe40000000059 */
[-C--:B------:R-:W-:Y:S02]  /*3120*/  FFMA R36, R44, R13.reuse, R36 ;  /* 0x0000000d2c247223 */ /* 0x080fe40000000024 */
[----:B0-----:R-:W-:Y:S02]  /*3130*/  FFMA R14, R60, R13, R14 ;  /* 0x0000000d3c0e7223 */ /* 0x001fe4000000000e */
[----:B------:R-:W-:-:S02]  /*3140*/  FFMA R91, R28, R27, R91 ;  /* 0x0000001b1c5b7223 */ /* 0x000fc4000000005b */
[----:B------:R-:W-:Y:S02]  /*3150*/  FFMA R19, R44, R20, R25 ;  /* 0x000000142c137223 */ /* 0x000fe40000000019 */
[-C--:B------:R-:W-:Y:S02]  /*3160*/  FFMA R27, R45, R17.reuse, R36 ;  /* 0x000000112d1b7223 */ /* 0x080fe40000000024 */
[----:B------:R-:W-:Y:S02]  /*3170*/  FFMA R34, R53, R17, R24 ;  /* 0x0000001135227223 */ /* 0x000fe40000000018 */
[----:B------:R-:W-:Y:S01]  /*3180*/  FFMA R41, R12, R60, R41 ;  /* 0x0000003c0c297223 */ /* 0x000fe20000000029 */
[----:B------:R-:W0:Y:S01]  /*3190*/  LDS.64 R24, [R7.X4+0x480] ;  /* 0x0004800007187984 */ /* 0x000e220000004a00 */
[C---:B------:R-:W-:Y:S02]  /*31a0*/  FFMA R89, R60.reuse, R20, R89 ;  /* 0x000000143c597223 */ /* 0x040fe40000000059 */
[----:B------:R-:W-:-:S02]  /*31b0*/  FFMA R60, R60, R21, R15 ;  /* 0x000000153c3c7223 */ /* 0x000fc4000000000f */
[----:B------:R-:W-:Y:S02]  /*31c0*/  FFMA R36, R61, R17, R14 ;  /* 0x000000113d247223 */ /* 0x000fe4000000000e */
[----:B------:R-:W4:Y:S01]  /*31d0*/  LDS.64 R14, [R7.X4+0x490] ;  /* 0x00049000070e7984 */ /* 0x000f220000004a00 */
[----:B------:R-:W-:Y:S02]  /*31e0*/  FFMA R28, R48, R13, R32 ;  /* 0x0000000d301c7223 */ /* 0x000fe40000000020 */
[----:B------:R-:W-:Y:S02]  /*31f0*/  FFMA R77, R12, R56, R77 ;  /* 0x000000380c4d7223 */ /* 0x000fe4000000004d */
[----:B------:R-:W-:Y:S02]  /*3200*/  FFMA R32, R56, R20, R91 ;  /* 0x0000001438207223 */ /* 0x000fe4000000005b */
[C---:B-1----:R-:W-:Y:S02]  /*3210*/  FFMA R33, R12.reuse, R72, R33 ;  /* 0x000000480c217223 */ /* 0x042fe40000000021 */
[----:B------:R-:W-:-:S02]  /*3220*/  FFMA R81, R12, R52, R81 ;  /* 0x000000340c517223 */ /* 0x000fc40000000051 */
[-C--:B------:R-:W-:Y:S02]  /*3230*/  FFMA R31, R52, R20.reuse, R95 ;  /* 0x00000014341f7223 */ /* 0x080fe4000000005f */
[-C--:B------:R-:W-:Y:S02]  /*3240*/  FFMA R30, R56, R13.reuse, R30 ;  /* 0x0000000d381e7223 */ /* 0x080fe4000000001e */
[CC--:B------:R-:W-:Y:S02]  /*3250*/  FFMA R18, R72.reuse, R13.reuse, R18 ;  /* 0x0000000d48127223 */ /* 0x0c0fe40000000012 */
[----:B------:R-:W-:Y:S02]  /*3260*/  FFMA R83, R72, R20, R83 ;  /* 0x0000001448537223 */ /* 0x000fe40000000053 */
[----:B--2---:R-:W-:Y:S02]  /*3270*/  FFMA R37, R12, R68, R37 ;  /* 0x000000440c257223 */ /* 0x004fe40000000025 */
[----:B------:R-:W-:-:S02]  /*3280*/  FFMA R22, R68, R13, R22 ;  /* 0x0000000d44167223 */ /* 0x000fc40000000016 */
[----:B------:R-:W-:Y:S02]  /*3290*/  FFMA R85, R68, R20, R85 ;  /* 0x0000001444557223 */ /* 0x000fe40000000055 */
[----:B---3--:R-:W-:Y:S02]  /*32a0*/  FFMA R79, R12, R64, R79 ;  /* 0x000000400c4f7223 */ /* 0x008fe4000000004f */
[C---:B------:R-:W-:Y:S02]  /*32b0*/  FFMA R26, R64.reuse, R13, R26 ;  /* 0x0000000d401a7223 */ /* 0x040fe4000000001a */
[----:B------:R-:W-:Y:S02]  /*32c0*/  FFMA R87, R64, R20, R87 ;  /* 0x0000001440577223 */ /* 0x000fe40000000057 */
[-C--:B------:R-:W-:Y:S02]  /*32d0*/  FFMA R76, R44, R21.reuse, R76 ;  /* 0x000000152c4c7223 */ /* 0x080fe4000000004c */
[----:B------:R-:W-:-:S02]  /*32e0*/  FFMA R78, R48, R21, R78 ;  /* 0x00000015304e7223 */ /* 0x000fc4000000004e */
[-C--:B------:R-:W-:Y:S02]  /*32f0*/  FFMA R80, R52, R21.reuse, R80 ;  /* 0x0000001534507223 */ /* 0x080fe40000000050 */
[-C--:B------:R-:W-:Y:S02]  /*3300*/  FFMA R82, R56, R21.reuse, R82 ;  /* 0x0000001538527223 */ /* 0x080fe40000000052 */
[-C--:B------:R-:W-:Y:S02]  /*3310*/  FFMA R72, R72, R21.reuse, R35 ;  /* 0x0000001548487223 */ /* 0x080fe40000000023 */
[-C--:B------:R-:W-:Y:S02]  /*3320*/  FFMA R68, R68, R21.reuse, R43 ;  /* 0x0000001544447223 */ /* 0x080fe4000000002b */
[----:B------:R-:W-:Y:S02]  /*3330*/  FFMA R64, R64, R21, R29 ;  /* 0x0000001540407223 */ /* 0x000fe4000000001d */
[----:B------:R-:W-:-:S02]  /*3340*/  FFMA R91, R16, R57, R77 ;  /* 0x00000039105b7223 */ /* 0x000fc4000000004d */
[-C--:B------:R-:W-:Y:S02]  /*3350*/  FFMA R39, R16, R45.reuse, R39 ;  /* 0x0000002d10277223 */ /* 0x080fe40000000027 */
[C---:B------:R-:W-:Y:S02]  /*3360*/  FFMA R19, R10.reuse, R45, R19 ;  /* 0x0000002d0a137223 */ /* 0x040fe40000000013 */
[----:B------:R-:W-:Y:S02]  /*3370*/  FFMA R28, R49, R17, R28 ;  /* 0x00000011311c7223 */ /* 0x000fe4000000001c */
[----:B------:R-:W-:Y:S02]  /*3380*/  FFMA R23, R10, R49, R23 ;  /* 0x000000310a177223 */ /* 0x000fe40000000017 */
[-C--:B------:R-:W-:Y:S02]  /*3390*/  FFMA R81, R16, R53.reuse, R81 ;  /* 0x0000003510517223 */ /* 0x080fe40000000051 */
[----:B------:R-:W-:-:S02]  /*33a0*/  FFMA R31, R10, R53, R31 ;  /* 0x000000350a1f7223 */ /* 0x000fc4000000001f */
[----:B------:R-:W-:Y:S02]  /*33b0*/  FFMA R30, R57, R17, R30 ;  /* 0x00000011391e7223 */ /* 0x000fe4000000001e */
[----:B------:R-:W-:Y:S02]  /*33c0*/  FFMA R77, R10, R57, R32 ;  /* 0x000000390a4d7223 */ /* 0x000fe40000000020 */
[-C--:B------:R-:W-:Y:S02]  /*33d0*/  FFMA R41, R16, R61.reuse, R41 ;  /* 0x0000003d10297223 */ /* 0x080fe40000000029 */
[----:B------:R-:W-:Y:S02]  /*33e0*/  FFMA R89, R10, R61, R89 ;  /* 0x0000003d0a597223 */ /* 0x000fe40000000059 */
[----:B------:R-:W-:Y:S02]  /*33f0*/  FFMA R35, R16, R73, R33 ;  /* 0x0000004910237223 */ /* 0x000fe40000000021 */
[-C--:B------:R-:W-:Y:S01]  /*3400*/  FFMA R45, R45, R11.reuse, R76 ;  /* 0x0000000b2d2d7223 */ /* 0x080fe2000000004c */
[----:B------:R-:W1:Y:S01]  /*3410*/  LDS.64 R32, [R7.X4+0x4c0] ;  /* 0x0004c00007207984 */ /* 0x000e620000004a00 */
[----:B------:R-:W-:-:S02]  /*3420*/  FFMA R49, R49, R11, R78 ;  /* 0x0000000b31317223 */ /* 0x000fc4000000004e */
[-C--:B------:R-:W-:Y:S02]  /*3430*/  FFMA R53, R53, R11.reuse, R80 ;  /* 0x0000000b35357223 */ /* 0x080fe40000000050 */
[-C--:B------:R-:W-:Y:S02]  /*3440*/  FFMA R57, R57, R11.reuse, R82 ;  /* 0x0000000b39397223 */ /* 0x080fe40000000052 */
[----:B------:R-:W-:Y:S02]  /*3450*/  FFMA R61, R61, R11, R60 ;  /* 0x0000000b3d3d7223 */ /* 0x000fe4000000003c */
[C---:B------:R-:W-:Y:S02]  /*3460*/  FFMA R83, R10.reuse, R73, R83 ;  /* 0x000000490a537223 */ /* 0x040fe40000000053 */
[----:B------:R-:W-:Y:S02]  /*3470*/  FFMA R44, R73, R11, R72 ;  /* 0x0000000b492c7223 */ /* 0x000fe40000000048 */
[----:B------:R-:W-:-:S02]  /*3480*/  FFMA R85, R10, R69, R85 ;  /* 0x000000450a557223 */ /* 0x000fc40000000055 */
[----:B------:R-:W-:Y:S02]  /*3490*/  FFMA R48, R69, R11, R68 ;  /* 0x0000000b45307223 */ /* 0x000fe40000000044 */
[----:B------:R-:W-:Y:S02]  /*34a0*/  FFMA R87, R10, R65, R87 ;  /* 0x000000410a577223 */ /* 0x000fe40000000057 */
[C---:B------:R-:W-:Y:S02]  /*34b0*/  FFMA R12, R65.reuse, R11, R64 ;  /* 0x0000000b410c7223 */ /* 0x040fe40000000040 */
[----:B------:R-:W2:Y:S01]  /*34c0*/  LDS.64 R10, [R7.X4+0x4d0] ;  /* 0x0004d000070a7984 */ /* 0x000ea20000004a00 */
[----:B------:R-:W-:Y:S02]  /*34d0*/  FFMA R79, R16, R65, R79 ;  /* 0x00000041104f7223 */ /* 0x000fe4000000004f */
[----:B------:R-:W-:Y:S02]  /*34e0*/  FFMA R26, R65, R17, R26 ;  /* 0x00000011411a7223 */ /* 0x000fe4000000001a */
[----:B0-----:R-:W-:-:S02]  /*34f0*/  FFMA R65, R24, R62, R41 ;  /* 0x0000003e18417223 */ /* 0x001fc40000000029 */
[----:B------:R-:W-:Y:S02]  /*3500*/  FFMA R37, R16, R69, R37 ;  /* 0x0000004510257223 */ /* 0x000fe40000000025 */
[C---:B------:R-:W-:Y:S02]  /*3510*/  FFMA R39, R24.reuse, R46, R39 ;  /* 0x0000002e18277223 */ /* 0x040fe40000000027 */
[----:B------:R-:W-:Y:S02]  /*3520*/  FFMA R93, R24, R50, R93 ;  /* 0x00000032185d7223 */ /* 0x000fe4000000005d */
[-C--:B------:R-:W-:Y:S02]  /*3530*/  FFMA R38, R46, R25.reuse, R27 ;  /* 0x000000192e267223 */ /* 0x080fe4000000001b */
[-C--:B------:R-:W-:Y:S02]  /*3540*/  FFMA R68, R50, R25.reuse, R28 ;  /* 0x0000001932447223 */ /* 0x080fe4000000001c */
[----:B------:R-:W-:-:S02]  /*3550*/  FFMA R36, R62, R25, R36 ;  /* 0x000000193e247223 */ /* 0x000fc40000000024 */
[C---:B----4-:R-:W-:Y:S02]  /*3560*/  FFMA R42, R14.reuse, R46, R19 ;  /* 0x0000002e0e2a7223 */ /* 0x050fe40000000013 */
[C---:B------:R-:W-:Y:S02]  /*3570*/  FFMA R43, R14.reuse, R50, R23 ;  /* 0x000000320e2b7223 */ /* 0x040fe40000000017 */
[C---:B------:R-:W-:Y:S02]  /*3580*/  FFMA R41, R14.reuse, R62, R89 ;  /* 0x0000003e0e297223 */ /* 0x040fe40000000059 */
[-C--:B------:R-:W-:Y:S02]  /*3590*/  FFMA R18, R73, R17.reuse, R18 ;  /* 0x0000001149127223 */ /* 0x080fe40000000012 */
[----:B------:R-:W-:Y:S02]  /*35a0*/  FFMA R22, R69, R17, R22 ;  /* 0x0000001145167223 */ /* 0x000fe40000000016 */
        /* <DEDUP_REMOVED lines=11> */
[-C--:B------:R-:W-:Y:S01]  /*3660*/  FFMA R86, R70, R15.reuse, R48 ;  /* 0x0000000f46567223 */ /* 0x080fe20000000030 */
[----:B------:R-:W-:Y:S01]  /*3670*/  LDS.64 R44, [R7.X4+0x510] ;  /* 0x00051000072c7984 */ /* 0x000fe20000004a00 */
[----:B------:R-:W-:-:S03]  /*3680*/  FFMA R88, R66, R15, R12 ;  /* 0x0000000f42587223 */ /* 0x000fc6000000000c */
[----:B------:R-:W-:Y:S01]  /*3690*/  LDS.64 R48, [R7.X4+0x500] ;  /* 0x0005000007307984 */ /* 0x000fe20000004a00 */
[----:B------:R-:W-:-:S03]  /*36a0*/  FFMA R35, R24, R74, R35 ;  /* 0x0000004a18237223 */ /* 0x000fc60000000023 */
[----:B------:R-:W0:Y:S01]  /*36b0*/  LDS.128 R12, [R8+0x850] ;  /* 0x00085000080c7984 */ /* 0x000e220000000c00 */
[----:B------:R-:W-:Y:S02]  /*36c0*/  FFMA R37, R24, R70, R37 ;  /* 0x0000004618257223 */ /* 0x000fe40000000025 */
[-C--:B------:R-:W-:Y:S02]  /*36d0*/  FFMA R34, R54, R25.reuse, R34 ;  /* 0x0000001936227223 */ /* 0x080fe40000000022 */
[C---:B------:R-:W-:Y:S02]  /*36e0*/  FFMA R73, R24.reuse, R54, R81 ;  /* 0x0000003618497223 */ /* 0x040fe40000000051 */
[C---:B------:R-:W-:Y:S02]  /*36f0*/  FFMA R69, R24.reuse, R58, R91 ;  /* 0x0000003a18457223 */ /* 0x040fe4000000005b */
[----:B------:R-:W-:Y:S02]  /*3700*/  FFMA R79, R24, R66, R79 ;  /* 0x00000042184f7223 */ /* 0x000fe4000000004f */
[----:B------:R-:W-:-:S02]  /*3710*/  FFMA R72, R58, R25, R30 ;  /* 0x000000193a487223 */ /* 0x000fc4000000001e */
[-C--:B------:R-:W-:Y:S01]  /*3720*/  FFMA R76, R74, R25.reuse, R18 ;  /* 0x000000194a4c7223 */ /* 0x080fe20000000012 */
[----:B------:R-:W-:Y:S01]  /*3730*/  LDS.128 R28, [R8+0xa50] ;  /* 0x000a5000081c7984 */ /* 0x000fe20000000c00 */
[-C--:B------:R-:W-:Y:S02]  /*3740*/  FFMA R78, R70, R25.reuse, R22 ;  /* 0x00000019464e7223 */ /* 0x080fe40000000016 */
[----:B------:R-:W-:Y:S01]  /*3750*/  FFMA R80, R66, R25, R26 ;  /* 0x0000001942507223 */ /* 0x000fe2000000001a */
[----:B------:R-:W3:Y:S01]  /*3760*/  LDS.128 R16, [R8+0x8d0] ;  /* 0x0008d00008107984 */ /* 0x000ee20000000c00 */
[----:B-1----:R-:W-:Y:S02]  /*3770*/  FFMA R74, R51, R33, R68 ;  /* 0x00000021334a7223 */ /* 0x002fe40000000044 */
[C---:B------:R-:W-:Y:S01]  /*3780*/  FFMA R81, R32.reuse, R47, R39 ;  /* 0x0000002f20517223 */ /* 0x040fe20000000027 */
[----:B------:R-:W1:Y:S01]  /*3790*/  LDS.128 R20, [R8+0x950] ;  /* 0x0009500008147984 */ /* 0x000e620000000c00 */
[----:B------:R-:W-:-:S02]  /*37a0*/  FFMA R93, R32, R51, R93 ;  /* 0x00000033205d7223 */ /* 0x000fc4000000005d */
[C---:B------:R-:W-:Y:S01]  /*37b0*/  FFMA R73, R32.reuse, R55, R73 ;  /* 0x0000003720497223 */ /* 0x040fe20000000049 */
[----:B------:R-:W4:Y:S01]  /*37c0*/  LDS.128 R24, [R8+0x9d0] ;  /* 0x0009d00008187984 */ /* 0x000f220000000c00 */
        /* <DEDUP_REMOVED lines=9> */
[-C--:B------:R-:W-:Y:S01]  /*3860*/  FFMA R66, R75, R33.reuse, R76 ;  /* 0x000000214b427223 */ /* 0x080fe2000000004c */
[----:B------:R-:W-:Y:S01]  /*3870*/  LDS.128 R36, [R8+0xb50] ;  /* 0x000b500008247984 */ /* 0x000fe20000000c00 */
[----:B------:R-:W-:-:S02]  /*3880*/  FFMA R58, R71, R33, R78 ;  /* 0x00000021473a7223 */ /* 0x000fc4000000004e */
[----:B------:R-:W-:Y:S02]  /*3890*/  FFMA R54, R67, R33, R80 ;  /* 0x0000002143367223 */ /* 0x000fe40000000050 */
[C---:B--2---:R-:W-:Y:S01]  /*38a0*/  FFMA R83, R10.reuse, R47, R42 ;  /* 0x0000002f0a537223 */ /* 0x044fe2000000002a */
[----:B------:R-:W2:Y:S01]  /*38b0*/  LDS.128 R32, [R8+0xad0] ;  /* 0x000ad00008207984 */ /* 0x000ea20000000c00 */
[C---:B------:R-:W-:Y:S02]  /*38c0*/  FFMA R85, R10.reuse, R51, R43 ;  /* 0x000000330a557223 */ /* 0x040fe4000000002b */
[C---:B------:R-:W-:Y:S02]  /*38d0*/  FFMA R95, R10.reuse, R63, R41 ;  /* 0x0000003f0a5f7223 */ /* 0x040fe40000000029 */
[C---:B------:R-:W-:Y:S02]  /*38e0*/  FFMA R97, R10.reuse, R75, R40 ;  /* 0x0000004b0a617223 */ /* 0x040fe40000000028 */
[----:B------:R-:W5:Y:S01]  /*38f0*/  LDS.128 R40, [R8+0xbd0] ;  /* 0x000bd00008287984 */ /* 0x000f620000000c00 */
[----:B------:R-:W-:-:S02]  /*3900*/  FFMA R91, R10, R59, R77 ;  /* 0x0000003b0a5b7223 */ /* 0x000fc4000000004d */
[C---:B------:R-:W-:Y:S02]  /*3910*/  FFMA R89, R10.reuse, R55, R56 ;  /* 0x000000370a597223 */ /* 0x040fe40000000038 */
[C---:B------:R-:W-:Y:S02]  /*3920*/  FFMA R79, R10.reuse, R71, R52 ;  /* 0x000000470a4f7223 */ /* 0x040fe40000000034 */
[----:B------:R-:W-:Y:S02]  /*3930*/  FFMA R77, R10, R67, R87 ;  /* 0x000000430a4d7223 */ /* 0x000fe40000000057 */
[----:B------:R-:W-:Y:S02]  /*3940*/  FFMA R10, R47, R11, R46 ;  /* 0x0000000b2f0a7223 */ /* 0x000fe4000000002e */
[----:B0-----:R-:W-:Y:S01]  /*3950*/  FFMA R81, R48, R12, R81 ;  /* 0x0000000c30517223 */ /* 0x001fe20000000051 */
[----:B------:R-:W0:Y:S01]  /*3960*/  LDS.64 R46, [R7.X4+0x540] ;  /* 0x00054000072e7984 */ /* 0x000e220000004a00 */
        /* <DEDUP_REMOVED lines=9> */
[----:B------:R-:W-:Y:S02]  /*3a00*/  FFMA R12, R12, R45, R10 ;  /* 0x0000002d0c0c7223 */ /* 0x000fe4000000000a */
[----:B------:R-:W0:Y:S01]  /*3a10*/  LDS.64 R10, [R7.X4+0x550] ;  /* 0x00055000070a7984 */ /* 0x000e220000004a00 */
[----:B---3--:R-:W-:Y:S02]  /*3a20*/  FFMA R93, R48, R16, R93 ;  /* 0x00000010305d7223 */ /* 0x008fe4000000005d */
[C---:B------:R-:W-:Y:S02]  /*3a30*/  FFMA R74, R16.reuse, R49, R74 ;  /* 0x00000031104a7223 */ /* 0x040fe4000000004a */
[----:B------:R-:W-:-:S02]  /*3a40*/  FFMA R55, R16, R44, R85 ;  /* 0x0000002c10377223 */ /* 0x000fc40000000055 */
[----:B------:R-:W-:Y:S02]  /*3a50*/  FFMA R16, R16, R45, R50 ;  /* 0x0000002d10107223 */ /* 0x000fe40000000032 */
[----:B-1----:R-:W-:Y:S01]  /*3a60*/  FFMA R73, R48, R20, R73 ;  /* 0x0000001430497223 */ /* 0x002fe20000000049 */
[----:B------:R-:W1:Y:S01]  /*3a70*/  LDS.64 R50, [R7.X4+0x580] ;  /* 0x0005800007327984 */ /* 0x000e620000004a00 */
[C---:B------:R-:W-:Y:S02]  /*3a80*/  FFMA R82, R20.reuse, R49, R82 ;  /* 0x0000003114527223 */ /* 0x040fe40000000052 */
[CC--:B------:R-:W-:Y:S02]  /*3a90*/  FFMA R89, R20.reuse, R44.reuse, R89 ;  /* 0x0000002c14597223 */ /* 0x0c0fe40000000059 */
[----:B------:R-:W-:Y:S02]  /*3aa0*/  FFMA R20, R20, R45, R64 ;  /* 0x0000002d14147223 */ /* 0x000fe40000000040 */
[----:B----4-:R-:W-:-:S02]  /*3ab0*/  FFMA R91, R24, R44, R91 ;  /* 0x0000002c185b7223 */ /* 0x010fc4000000005b */
[-C--:B------:R-:W-:Y:S02]  /*3ac0*/  FFMA R60, R24, R45.reuse, R60 ;  /* 0x0000002d183c7223 */ /* 0x080fe4000000003c */
[CC--:B------:R-:W-:Y:S02]  /*3ad0*/  FFMA R95, R28.reuse, R44.reuse, R95 ;  /* 0x0000002c1c5f7223 */ /* 0x0c0fe4000000005f */
[-C--:B------:R-:W-:Y:S02]  /*3ae0*/  FFMA R62, R28, R45.reuse, R62 ;  /* 0x0000002d1c3e7223 */ /* 0x080fe4000000003e */
[CC--:B--2---:R-:W-:Y:S02]  /*3af0*/  FFMA R97, R32.reuse, R44.reuse, R97 ;  /* 0x0000002c20617223 */ /* 0x0c4fe40000000061 */
[----:B------:R-:W-:Y:S02]  /*3b00*/  FFMA R84, R32, R45, R84 ;  /* 0x0000002d20547223 */ /* 0x000fe40000000054 */
[----:B------:R-:W-:-:S02]  /*3b10*/  FFMA R79, R36, R44, R79 ;  /* 0x0000002c244f7223 */ /* 0x000fc4000000004f */
[-C--:B------:R-:W-:Y:S02]  /*3b20*/  FFMA R86, R36, R45.reuse, R86 ;  /* 0x0000002d24567223 */ /* 0x080fe40000000056 */
[C---:B-----5:R-:W-:Y:S02]  /*3b30*/  FFMA R77, R40.reuse, R44, R77 ;  /* 0x0000002c284d7223 */ /* 0x060fe4000000004d */
[----:B------:R-:W-:Y:S02]  /*3b40*/  FFMA R88, R40, R45, R88 ;  /* 0x0000002d28587223 */ /* 0x000fe40000000058 */
[----:B------:R-:W2:Y:S01]  /*3b50*/  LDS.64 R44, [R7.X4+0x590] ;  /* 0x00059000072c7984 */ /* 0x000ea20000004a00 */
[-C--:B------:R-:W-:Y:S02]  /*3b60*/  FFMA R72, R24, R49.reuse, R72 ;  /* 0x0000003118487223 */ /* 0x080fe40000000048 */
[-C--:B------:R-:W-:Y:S02]  /*3b70*/  FFMA R68, R28, R49.reuse, R68 ;  /* 0x000000311c447223 */ /* 0x080fe40000000044 */
[----:B------:R-:W-:-:S02]  /*3b80*/  FFMA R66, R32, R49, R66 ;  /* 0x0000003120427223 */ /* 0x000fc40000000042 */
[-C--:B------:R-:W-:Y:S02]  /*3b90*/  FFMA R58, R36, R49.reuse, R58 ;  /* 0x00000031243a7223 */ /* 0x080fe4000000003a */
[----:B------:R-:W-:Y:S02]  /*3ba0*/  FFMA R54, R40, R49, R54 ;  /* 0x0000003128367223 */ /* 0x000fe40000000036 */
[----:B------:R-:W-:Y:S02]  /*3bb0*/  FFMA R69, R48, R24, R69 ;  /* 0x0000001830457223 */ /* 0x000fe40000000045 */
[-C--:B0-----:R-:W-:Y:S02]  /*3bc0*/  FFMA R70, R13, R47.reuse, R70 ;  /* 0x0000002f0d467223 */ /* 0x081fe40000000046 */
        /* <DEDUP_REMOVED lines=9> */
[----:B------:R-:W-:Y:S02]  /*3c60*/  FFMA R12, R13, R11, R12 ;  /* 0x0000000b0d0c7223 */ /* 0x000fe4000000000c */
[----:B------:R-:W-:Y:S02]  /*3c70*/  FFMA R73, R46, R21, R73 ;  /* 0x000000152e497223 */ /* 0x000fe40000000049 */
[C---:B------:R-:W-:Y:S02]  /*3c80*/  FFMA R55, R10.reuse, R17, R55 ;  /* 0x000000110a377223 */ /* 0x040fe40000000037 */
[C---:B------:R-:W-:Y:S02]  /*3c90*/  FFMA R89, R10.reuse, R21, R89 ;  /* 0x000000150a597223 */ /* 0x040fe40000000059 */
[----:B------:R-:W-:-:S02]  /*3ca0*/  FFMA R91, R10, R25, R91 ;  /* 0x000000190a5b7223 */ /* 0x000fc4000000005b */
[C---:B------:R-:W-:Y:S02]  /*3cb0*/  FFMA R95, R10.reuse, R29, R95 ;  /* 0x0000001d0a5f7223 */ /* 0x040fe4000000005f */
[C---:B------:R-:W-:Y:S02]  /*3cc0*/  FFMA R97, R10.reuse, R33, R97 ;  /* 0x000000210a617223 */ /* 0x040fe40000000061 */
[C---:B------:R-:W-:Y:S02]  /*3cd0*/  FFMA R79, R10.reuse, R37, R79 ;  /* 0x000000250a4f7223 */ /* 0x040fe4000000004f */
[----:B------:R-:W-:Y:S02]  /*3ce0*/  FFMA R49, R10, R41, R77 ;  /* 0x000000290a317223 */ /* 0x000fe4000000004d */
[----:B------:R-:W-:Y:S02]  /*3cf0*/  FFMA R13, R21, R11, R20 ;  /* 0x0000000b150d7223 */ /* 0x000fe40000000014 */
[----:B------:R-:W-:Y:S01]  /*3d00*/  FFMA R53, R48, R40, R53 ;  /* 0x0000002830357223 */ /* 0x000fe20000000035 */
[----:B------:R-:W0:Y:S01]  /*3d10*/  LDS.64 R20, [R7.X4+0x5c0] ;  /* 0x0005c00007147984 */ /* 0x000e220000004a00 */
[----:B------:R-:W-:-:S02]  /*3d20*/  FFMA R93, R46, R17, R93 ;  /* 0x000000112e5d7223 */ /* 0x000fc4000000005d */
[----:B------:R-:W-:Y:S02]  /*3d30*/  FFMA R10, R17, R11, R16 ;  /* 0x0000000b110a7223 */ /* 0x000fe40000000010 */
[C---:B------:R-:W-:Y:S01]  /*3d40*/  FFMA R69, R46.reuse, R25, R69 ;  /* 0x000000192e457223 */ /* 0x040fe20000000045 */
[----:B------:R-:W3:Y:S01]  /*3d50*/  LDS.64 R16, [R7.X4+0x5d0] ;  /* 0x0005d00007107984 */ /* 0x000ee20000004a00 */
[----:B------:R-:W-:Y:S02]  /*3d60*/  FFMA R53, R46, R41, R53 ;  /* 0x000000292e357223 */ /* 0x000fe40000000035 */
[----:B------:R-:W-:Y:S02]  /*3d70*/  FFMA R88, R41, R11, R88 ;  /* 0x0000000b29587223 */ /* 0x000fe40000000058 */
[----:B-1----:R-:W-:Y:S02]  /*3d80*/  FFMA R64, R26, R51, R72 ;  /* 0x000000331a407223 */ /* 0x002fe40000000048 */
[----:B------:R-:W-:-:S02]  /*3d90*/  FFMA R81, R50, R14, R81 ;  /* 0x0000000e32517223 */ /* 0x000fc40000000051 */
[C---:B------:R-:W-:Y:S02]  /*3da0*/  FFMA R93, R50.reuse, R18, R93 ;  /* 0x00000012325d7223 */ /* 0x040fe4000000005d */
[----:B------:R-:W-:Y:S02]  /*3db0*/  FFMA R73, R50, R22, R73 ;  /* 0x0000001632497223 */ /* 0x000fe40000000049 */
[-C--:B------:R-:W-:Y:S02]  /*3dc0*/  FFMA R52, R14, R51.reuse, R70 ;  /* 0x000000330e347223 */ /* 0x080fe40000000046 */
[-C--:B------:R-:W-:Y:S02]  /*3dd0*/  FFMA R74, R18, R51.reuse, R74 ;  /* 0x00000033124a7223 */ /* 0x080fe4000000004a */
[----:B------:R-:W-:Y:S02]  /*3de0*/  FFMA R82, R22, R51, R82 ;  /* 0x0000003316527223 */ /* 0x000fe40000000052 */
[----:B--2---:R-:W-:-:S02]  /*3df0*/  FFMA R72, R44, R14, R47 ;  /* 0x0000000e2c487223 */ /* 0x004fc4000000002f */
[C---:B------:R-:W-:Y:S02]  /*3e00*/  FFMA R40, R44.reuse, R18, R55 ;  /* 0x000000122c287223 */ /* 0x040fe40000000037 */
[----:B------:R-:W-:Y:S02]  /*3e10*/  FFMA R41, R44, R22, R89 ;  /* 0x000000162c297223 */ /* 0x000fe40000000059 */
[-C--:B------:R-:W-:Y:S02]  /*3e20*/  FFMA R60, R25, R11.reuse, R60 ;  /* 0x0000000b193c7223 */ /* 0x080fe4000000003c */
[-C--:B------:R-:W-:Y:S02]  /*3e30*/  FFMA R62, R29, R11.reuse, R62 ;  /* 0x0000000b1d3e7223 */ /* 0x080fe4000000003e */
[-C--:B------:R-:W-:Y:S02]  /*3e40*/  FFMA R84, R33, R11.reuse, R84 ;  /* 0x0000000b21547223 */ /* 0x080fe40000000054 */
[----:B------:R-:W-:-:S02]  /*3e50*/  FFMA R86, R37, R11, R86 ;  /* 0x0000000b25567223 */ /* 0x000fc40000000056 */
[----:B------:R-:W-:Y:S02]  /*3e60*/  FFMA R77, R50, R26, R69 ;  /* 0x0000001a324d7223 */ /* 0x000fe40000000045 */
[----:B------:R-:W-:Y:S02]  /*3e70*/  FFMA R78, R30, R51, R68 ;  /* 0x000000331e4e7223 */ /* 0x000fe40000000044 */
[-C--:B------:R-:W-:Y:S01]  /*3e80*/  FFMA R14, R14, R45.reuse, R12 ;  /* 0x0000002d0e0e7223 */ /* 0x080fe2000000000c */
[----:B------:R-:W-:Y:S01]  /*3e90*/  LDS.128 R68, [R8+0x860] ;  /* 0x0008600008447984 */ /* 0x000fe20000000c00 */
[-C--:B------:R-:W-:Y:S02]  /*3ea0*/  FFMA R18, R18, R45.reuse, R10 ;  /* 0x0000002d12127223 */ /* 0x080fe4000000000a */
[----:B------:R-:W-:Y:S01]  /*3eb0*/  FFMA R22, R22, R45, R13 ;  /* 0x0000002d16167223 */ /* 0x000fe2000000000d */
[----:B------:R-:W-:Y:S04]  /*3ec0*/  LDS.64 R10, [R7.X4+0x610] ;  /* 0x00061000070a7984 */ /* 0x000fe80000004a00 */
[----:B------:R-:W1:Y:S01]  /*3ed0*/  LDS.64 R12, [R7.X4+0x600] ;  /* 0x00060000070c7984 */ /* 0x000e620000004a00 */
[----:B------:R-:W-:-:S02]  /*3ee0*/  FFMA R65, R48, R28, R65 ;  /* 0x0000001c30417223 */ /* 0x000fc40000000041 */
[C---:B------:R-:W-:Y:S02]  /*3ef0*/  FFMA R61, R48.reuse, R32, R61 ;  /* 0x00000020303d7223 */ /* 0x040fe4000000003d */
[----:B------:R-:W-:Y:S02]  /*3f00*/  FFMA R57, R48, R36, R57 ;  /* 0x0000002430397223 */ /* 0x000fe40000000039 */
[C---:B------:R-:W-:Y:S02]  /*3f10*/  FFMA R65, R46.reuse, R29, R65 ;  /* 0x0000001d2e417223 */ /* 0x040fe40000000041 */
[C---:B------:R-:W-:Y:S02]  /*3f20*/  FFMA R61, R46.reuse, R33, R61 ;  /* 0x000000212e3d7223 */ /* 0x040fe4000000003d */
[----:B------:R-:W-:Y:S02]  /*3f30*/  FFMA R57, R46, R37, R57 ;  /* 0x000000252e397223 */ /* 0x000fe40000000039 */
[----:B------:R-:W-:-:S02]  /*3f40*/  FFMA R37, R50, R30, R65 ;  /* 0x0000001e32257223 */ /* 0x000fc40000000041 */
[C---:B------:R-:W-:Y:S02]  /*3f50*/  FFMA R33, R50.reuse, R34, R61 ;  /* 0x0000002232217223 */ /* 0x040fe4000000003d */
[C---:B------:R-:W-:Y:S02]  /*3f60*/  FFMA R29, R50.reuse, R38, R57 ;  /* 0x00000026321d7223 */ /* 0x040fe40000000039 */
[-C--:B------:R-:W-:Y:S02]  /*3f70*/  FFMA R25, R50, R42.reuse, R53 ;  /* 0x0000002a32197223 */ /* 0x080fe40000000035 */
[-C--:B------:R-:W-:Y:S02]  /*3f80*/  FFMA R66, R34, R51.reuse, R66 ;  /* 0x0000003322427223 */ /* 0x080fe40000000042 */
[-C--:B------:R-:W-:Y:S02]  /*3f90*/  FFMA R80, R38, R51.reuse, R58 ;  /* 0x0000003326507223 */ /* 0x080fe4000000003a */
[----:B------:R-:W-:Y:S01]  /*3fa0*/  FFMA R54, R42, R51, R54 ;  /* 0x000000332a367223 */ /* 0x000fe20000000036 */
[----:B------:R-:W2:Y:S01]  /*3fb0*/  LDS.128 R56, [R8+0x8e0] ;  /* 0x0008e00008387984 */ /* 0x000ea20000000c00 */
[----:B------:R-:W-:-:S02]  /*3fc0*/  FFMA R75, R44, R42, R49 ;  /* 0x0000002a2c4b7223 */ /* 0x000fc40000000031 */
[C---:B------:R-:W-:Y:S01]  /*3fd0*/  FFMA R36, R44.reuse, R26, R91 ;  /* 0x0000001a2c247223 */ /* 0x040fe2000000005b */
[----:B------:R-:W4:Y:S01]  /*3fe0*/  LDS.128 R48, [R8+0x960] ;  /* 0x0009600008307984 */ /* 0x000f220000000c00 */
[C---:B------:R-:W-:Y:S02]  /*3ff0*/  FFMA R32, R44.reuse, R30, R95 ;  /* 0x0000001e2c207223 */ /* 0x040fe4000000005f */
[C---:B------:R-:W-:Y:S02]  /*4000*/  FFMA R28, R44.reuse, R34, R97 ;  /* 0x000000222c1c7223 */ /* 0x040fe40000000061 */
[----:B------:R-:W-:Y:S02]  /*4010*/  FFMA R24, R44, R38, R79 ;  /* 0x000000262c187223 */ /* 0x000fe4000000004f */
[-C--:B------:R-:W-:Y:S02]  /*4020*/  FFMA R76, R30, R45.reuse, R62 ;  /* 0x0000002d1e4c7223 */ /* 0x080fe4000000003e */
[----:B------:R-:W-:-:S02]  /*4030*/  FFMA R90, R34, R45, R84 ;  /* 0x0000002d225a7223 */ /* 0x000fc40000000054 */
[-C--:B------:R-:W-:Y:S02]  /*4040*/  FFMA R86, R38, R45.reuse, R86 ;  /* 0x0000002d26567223 */ /* 0x080fe40000000056 */
[----:B------:R-:W-:Y:S02]  /*4050*/  FFMA R88, R42, R45, R88 ;  /* 0x0000002d2a587223 */ /* 0x000fe40000000058 */
[C---:B0-----:R-:W-:Y:S02]  /*4060*/  FFMA R83, R20.reuse, R15, R81 ;  /* 0x0000000f14537223 */ /* 0x041fe40000000051 */
        /* <DEDUP_REMOVED lines=13> */
[----:B------:R-:W-:Y:S01]  /*4140*/  FFMA R20, R39, R21, R80 ;  /* 0x0000001527147223 */ /* 0x000fe20000000050 */
[----:B------:R-:W-:Y:S01]  /*4150*/  LDS.128 R64, [R8+0xae0] ;  /* 0x000ae00008407984 */ /* 0x000fe20000000c00 */
[----:B---3--:R-:W-:-:S02]  /*4160*/  FFMA R89, R16, R23, R41 ;  /* 0x0000001710597223 */ /* 0x008fc40000000029 */
[----:B------:R-:W-:Y:S02]  /*4170*/  FFMA R26, R26, R45, R60 ;  /* 0x0000002d1a1a7223 */ /* 0x000fe4000000003c */
[----:B------:R-:W-:Y:S01]  /*4180*/  FFMA R21, R43, R21, R54 ;  /* 0x000000152b157223 */ /* 0x000fe20000000036 */
[----:B------:R-:W0:Y:S01]  /*4190*/  LDS.128 R60, [R8+0x9e0] ;  /* 0x0009e000083c7984 */ /* 0x000e220000000c00 */
[C---:B------:R-:W-:Y:S02]  /*41a0*/  FFMA R85, R16.reuse, R15, R72 ;  /* 0x0000000f10557223 */ /* 0x040fe40000000048 */
[C---:B------:R-:W-:Y:S01]  /*41b0*/  FFMA R87, R16.reuse, R19, R40 ;  /* 0x0000001310577223 */ /* 0x040fe20000000028 */
[----:B------:R-:W3:Y:S01]  /*41c0*/  LDS.128 R44, [R8+0xa60] ;  /* 0x000a6000082c7984 */ /* 0x000ee20000000c00 */
[C---:B------:R-:W-:Y:S02]  /*41d0*/  FFMA R91, R16.reuse, R27, R36 ;  /* 0x0000001b105b7223 */ /* 0x040fe40000000024 */
[C---:B------:R-:W-:Y:S01]  /*41e0*/  FFMA R95, R16.reuse, R31, R32 ;  /* 0x0000001f105f7223 */ /* 0x040fe20000000020 */
[----:B------:R-:W5:Y:S01]  /*41f0*/  LDS.128 R52, [R8+0xb60] ;  /* 0x000b600008347984 */ /* 0x000f620000000c00 */
[----:B------:R-:W-:-:S02]  /*4200*/  FFMA R97, R16, R35, R28 ;  /* 0x0000002310617223 */ /* 0x000fc4000000001c */
[C---:B------:R-:W-:Y:S02]  /*4210*/  FFMA R81, R16.reuse, R39, R24 ;  /* 0x0000002710517223 */ /* 0x040fe40000000018 */
[----:B------:R-:W-:Y:S02]  /*4220*/  FFMA R41, R16, R43, R75 ;  /* 0x0000002b10297223 */ /* 0x000fe4000000004b */
[----:B------:R-:W5:Y:S01]  /*4230*/  LDS.128 R72, [R8+0xbe0] ;  /* 0x000be00008487984 */ /* 0x000f620000000c00 */
[-C--:B------:R-:W-:Y:S02]  /*4240*/  FFMA R16, R15, R17.reuse, R14 ;  /* 0x000000110f107223 */ /* 0x080fe4000000000e */
[-C--:B------:R-:W-:Y:S01]  /*4250*/  FFMA R18, R19, R17.reuse, R18 ;  /* 0x0000001113127223 */ /* 0x080fe20000000012 */
[----:B------:R-:W5:Y:S01]  /*4260*/  LDS.64 R14, [R7.X4+0x640] ;  /* 0x00064000070e7984 */ /* 0x000f620000004a00 */
[----:B------:R-:W-:Y:S02]  /*4270*/  FFMA R19, R23, R17, R22 ;  /* 0x0000001117137223 */ /* 0x000fe40000000016 */
[----:B-1----:R-:W-:-:S02]  /*4280*/  FFMA R24, R12, R68, R83 ;  /* 0x000000440c187223 */ /* 0x002fc40000000053 */
        /* <DEDUP_REMOVED lines=8> */
[----:B------:R-:W1:Y:S01]  /*4310*/  LDS.64 R16, [R7.X4+0x650] ;  /* 0x0006500007107984 */ /* 0x000e620000004a00 */
[C---:B--2---:R-:W-:Y:S02]  /*4320*/  FFMA R26, R12.reuse, R56, R93 ;  /* 0x000000380c1a7223 */ /* 0x044fe4000000005d */
[C---:B----4-:R-:W-:Y:S02]  /*4330*/  FFMA R79, R12.reuse, R48, R79 ;  /* 0x000000300c4f7223 */ /* 0x050fe4000000004f */
[C---:B0-----:R-:W-:Y:S02]  /*4340*/  FFMA R77, R12.reuse, R60, R77 ;  /* 0x0000003c0c4d7223 */ /* 0x041fe4000000004d */
[----:B---3--:R-:W-:-:S02]  /*4350*/  FFMA R37, R12, R44, R37 ;  /* 0x0000002c0c257223 */ /* 0x008fc40000000025 */
[C---:B------:R-:W-:Y:S02]  /*4360*/  FFMA R33, R12.reuse, R64, R33 ;  /* 0x000000400c217223 */ /* 0x040fe40000000021 */
[----:B-----5:R-:W-:Y:S02]  /*4370*/  FFMA R29, R12, R52, R29 ;  /* 0x000000340c1d7223 */ /* 0x020fe4000000001d */
[-C--:B------:R-:W-:Y:S02]  /*4380*/  FFMA R32, R56, R13.reuse, R42 ;  /* 0x0000000d38207223 */ /* 0x080fe4000000002a */
[----:B------:R-:W-:Y:S02]  /*4390*/  FFMA R25, R12, R72, R25 ;  /* 0x000000480c197223 */ /* 0x000fe40000000019 */
[----:B------:R-:W-:Y:S02]  /*43a0*/  FFMA R23, R56, R10, R87 ;  /* 0x0000000a38177223 */ /* 0x000fe40000000057 */
[----:B------:R-:W-:-:S02]  /*43b0*/  FFMA R36, R48, R13, R82 ;  /* 0x0000000d30247223 */ /* 0x000fc40000000052 */
[-C--:B------:R-:W-:Y:S02]  /*43c0*/  FFMA R31, R48, R10.reuse, R89 ;  /* 0x0000000a301f7223 */ /* 0x080fe40000000059 */
[CC--:B------:R-:W-:Y:S02]  /*43d0*/  FFMA R38, R60.reuse, R13.reuse, R84 ;  /* 0x0000000d3c267223 */ /* 0x0c0fe40000000054 */
[-C--:B------:R-:W-:Y:S02]  /*43e0*/  FFMA R35, R60, R10.reuse, R91 ;  /* 0x0000000a3c237223 */ /* 0x080fe4000000005b */
[CC--:B------:R-:W-:Y:S02]  /*43f0*/  FFMA R34, R44.reuse, R13.reuse, R34 ;  /* 0x0000000d2c227223 */ /* 0x0c0fe40000000022 */
[----:B------:R-:W-:Y:S02]  /*4400*/  FFMA R39, R44, R10, R95 ;  /* 0x0000000a2c277223 */ /* 0x000fe4000000005f */
[----:B------:R-:W-:-:S02]  /*4410*/  FFMA R30, R64, R13, R30 ;  /* 0x0000000d401e7223 */ /* 0x000fc4000000001e */
[-C--:B------:R-:W-:Y:S02]  /*4420*/  FFMA R40, R64, R10.reuse, R97 ;  /* 0x0000000a40287223 */ /* 0x080fe40000000061 */
[CC--:B------:R-:W-:Y:S02]  /*4430*/  FFMA R20, R52.reuse, R13.reuse, R20 ;  /* 0x0000000d34147223 */ /* 0x0c0fe40000000014 */
[-C--:B------:R-:W-:Y:S02]  /*4440*/  FFMA R81, R52, R10.reuse, R81 ;  /* 0x0000000a34517223 */ /* 0x080fe40000000051 */
[C---:B------:R-:W-:Y:S02]  /*4450*/  FFMA R12, R72.reuse, R13, R21 ;  /* 0x0000000d480c7223 */ /* 0x040fe40000000015 */
[----:B------:R-:W-:Y:S02]  /*4460*/  FFMA R41, R72, R10, R41 ;  /* 0x0000000a48297223 */ /* 0x000fe40000000029 */
[----:B------:R-:W-:-:S02]  /*4470*/  FFMA R56, R56, R11, R18 ;  /* 0x0000000b38387223 */ /* 0x000fc40000000012 */
[-C--:B------:R-:W-:Y:S02]  /*4480*/  FFMA R48, R48, R11.reuse, R19 ;  /* 0x0000000b30307223 */ /* 0x080fe40000000013 */
[-C--:B------:R-:W-:Y:S01]  /*4490*/  FFMA R60, R60, R11.reuse, R27 ;  /* 0x0000000b3c3c7223 */ /* 0x080fe2000000001b */
[----:B------:R-:W0:Y:S01]  /*44a0*/  LDS.64 R18, [R7.X4+0x680] ;  /* 0x0006800007127984 */ /* 0x000e220000004a00 */
[-C--:B------:R-:W-:Y:S02]  /*44b0*/  FFMA R44, R44, R11.reuse, R76 ;  /* 0x0000000b2c2c7223 */ /* 0x080fe4000000004c */
[-C--:B------:R-:W-:Y:S02]  /*44c0*/  FFMA R64, R64, R11.reuse, R90 ;  /* 0x0000000b40407223 */ /* 0x080fe4000000005a */
[-C--:B------:R-:W-:Y:S02]  /*44d0*/  FFMA R52, R52, R11.reuse, R86 ;  /* 0x0000000b34347223 */ /* 0x080fe40000000056 */
[----:B------:R-:W-:-:S02]  /*44e0*/  FFMA R72, R72, R11, R88 ;  /* 0x0000000b48487223 */ /* 0x000fc40000000058 */
[----:B------:R-:W2:Y:S01]  /*44f0*/  LDS.64 R10, [R7.X4+0x690] ;  /* 0x00069000070a7984 */ /* 0x000ea20000004a00 */
[C---:B------:R-:W-:Y:S02]  /*4500*/  FFMA R13, R14.reuse, R69, R24 ;  /* 0x000000450e0d7223 */ /* 0x040fe40000000018 */
[C---:B------:R-:W-:Y:S02]  /*4510*/  FFMA R21, R14.reuse, R57, R26 ;  /* 0x000000390e157223 */ /* 0x040fe4000000001a */
        /* <DEDUP_REMOVED lines=8> */
[-C--:B------:R-:W-:Y:S01]  /*45a0*/  FFMA R36, R49, R15.reuse, R36 ;  /* 0x0000000f31247223 */ /* 0x080fe20000000024 */
[----:B------:R-:W3:Y:S01]  /*45b0*/  LDS.64 R32, [R7.X4+0x6c0] ;  /* 0x0006c00007207984 */ /* 0x000ee20000004a00 */
[----:B------:R-:W-:-:S02]  /*45c0*/  FFMA R38, R61, R15, R38 ;  /* 0x0000000f3d267223 */ /* 0x000fc40000000026 */
[-C--:B------:R-:W-:Y:S02]  /*45d0*/  FFMA R34, R45, R15.reuse, R34 ;  /* 0x0000000f2d227223 */ /* 0x080fe40000000022 */
[-C--:B------:R-:W-:Y:S02]  /*45e0*/  FFMA R30, R65, R15.reuse, R30 ;  /* 0x0000000f411e7223 */ /* 0x080fe4000000001e */
[-C--:B------:R-:W-:Y:S02]  /*45f0*/  FFMA R24, R53, R15.reuse, R20 ;  /* 0x0000000f35187223 */ /* 0x080fe40000000014 */
[----:B------:R-:W-:Y:S02]  /*4600*/  FFMA R12, R73, R15, R12 ;  /* 0x0000000f490c7223 */ /* 0x000fe4000000000c */
[C---:B-1----:R-:W-:Y:S02]  /*4610*/  FFMA R15, R16.reuse, R69, R22 ;  /* 0x00000045100f7223 */ /* 0x042fe40000000016 */
[----:B------:R-:W-:-:S02]  /*4620*/  FFMA R31, R16, R49, R31 ;  /* 0x00000031101f7223 */ /* 0x000fc4000000001f */
[----:B------:R-:W-:Y:S02]  /*4630*/  FFMA R22, R49, R17, R48 ;  /* 0x0000001131167223 */ /* 0x000fe40000000030 */
[----:B------:R-:W1:Y:S01]  /*4640*/  LDS.64 R48, [R7.X4+0x6d0] ;  /* 0x0006d00007307984 */ /* 0x000e620000004a00 */
        /* <DEDUP_REMOVED lines=23> */
[C---:B--2---:R-:W-:Y:S02]  /*47c0*/  FFMA R40, R10.reuse, R62, R35 ;  /* 0x0000003e0a287223 */ /* 0x044fe40000000023 */
[C---:B------:R-:W-:Y:S02]  /*47d0*/  FFMA R43, R10.reuse, R46, R39 ;  /* 0x0000002e0a2b7223 */ /* 0x040fe40000000027 */
[C---:B------:R-:W-:Y:S02]  /*47e0*/  FFMA R42, R10.reuse, R66, R83 ;  /* 0x000000420a2a7223 */ /* 0x040fe40000000053 */
[----:B------:R-:W-:Y:S02]  /*47f0*/  FFMA R41, R10, R54, R81 ;  /* 0x000000360a297223 */ /* 0x000fe40000000051 */
[C---:B------:R-:W-:Y:S02]  /*4800*/  FFMA R73, R18.reuse, R50, R79 ;  /* 0x0000003212497223 */ /* 0x040fe4000000004f */
[----:B------:R-:W-:-:S02]  /*4810*/  FFMA R69, R18, R62, R77 ;  /* 0x0000003e12457223 */ /* 0x000fc4000000004d */
[-C--:B------:R-:W-:Y:S02]  /*4820*/  FFMA R72, R58, R19.reuse, R14 ;  /* 0x000000133a487223 */ /* 0x080fe4000000000e */
[-C--:B------:R-:W-:Y:S02]  /*4830*/  FFMA R76, R66, R19.reuse, R30 ;  /* 0x00000013424c7223 */ /* 0x080fe4000000001e */
[-C--:B------:R-:W-:Y:S02]  /*4840*/  FFMA R78, R54, R19.reuse, R24 ;  /* 0x00000013364e7223 */ /* 0x080fe40000000018 */
[----:B------:R-:W-:Y:S02]  /*4850*/  FFMA R80, R74, R19, R12 ;  /* 0x000000134a507223 */ /* 0x000fe4000000000c */
[C---:B------:R-:W-:Y:S02]  /*4860*/  FFMA R56, R10.reuse, R58, R23 ;  /* 0x0000003a0a387223 */ /* 0x040fe40000000017 */
[----:B------:R-:W-:-:S02]  /*4870*/  FFMA R60, R10, R50, R31 ;  /* 0x000000320a3c7223 */ /* 0x000fc4000000001f */
[----:B------:R-:W-:Y:S02]  /*4880*/  FFMA R77, R10, R74, R85 ;  /* 0x0000004a0a4d7223 */ /* 0x000fe40000000055 */
[-C--:B------:R-:W-:Y:S02]  /*4890*/  FFMA R90, R74, R11.reuse, R17 ;  /* 0x0000000b4a5a7223 */ /* 0x080fe40000000011 */
[----:B------:R-:W-:Y:S02]  /*48a0*/  FFMA R52, R10, R70, R15 ;  /* 0x000000460a347223 */ /* 0x000fe4000000000f */
[-C--:B------:R-:W-:Y:S01]  /*48b0*/  FFMA R58, R58, R11.reuse, R57 ;  /* 0x0000000b3a3a7223 */ /* 0x080fe20000000039 */
[----:B------:R-:W-:Y:S01]  /*48c0*/  LDS.128 R12, [R8+0x870] ;  /* 0x00087000080c7984 */ /* 0x000fe20000000c00 */
[-C--:B------:R-:W-:Y:S02]  /*48d0*/  FFMA R50, R50, R11.reuse, R22 ;  /* 0x0000000b32327223 */ /* 0x080fe40000000016 */
[----:B------:R-:W-:-:S02]  /*48e0*/  FFMA R64, R62, R11, R61 ;  /* 0x0000000b3e407223 */ /* 0x000fc4000000003d */
[-C--:B------:R-:W-:Y:S02]  /*48f0*/  FFMA R86, R66, R11.reuse, R65 ;  /* 0x0000000b42567223 */ /* 0x080fe40000000041 */
[----:B------:R-:W-:Y:S02]  /*4900*/  FFMA R88, R54, R11, R53 ;  /* 0x0000000b36587223 */ /* 0x000fe40000000035 */
[----:B---3--:R-:W-:Y:S02]  /*4910*/  FFMA R74, R71, R33, R68 ;  /* 0x00000021474a7223 */ /* 0x008fe40000000044 */
[-C--:B------:R-:W-:Y:S02]  /*4920*/  FFMA R70, R70, R11.reuse, R16 ;  /* 0x0000000b46467223 */ /* 0x080fe40000000010 */
[----:B------:R-:W-:Y:S01]  /*4930*/  FFMA R46, R46, R11, R44 ;  /* 0x0000000b2e2e7223 */ /* 0x000fe2000000002c */
[----:B------:R-:W-:Y:S01]  /*4940*/  LDS.128 R16, [R8+0x8f0] ;  /* 0x0008f00008107984 */ /* 0x000fe20000000c00 */
[----:B------:R-:W-:-:S02]  /*4950*/  FFMA R81, R32, R71, R20 ;  /* 0x0000004720517223 */ /* 0x000fc40000000014 */
[C---:B------:R-:W-:Y:S01]  /*4960*/  FFMA R83, R32.reuse, R59, R21 ;  /* 0x0000003b20537223 */ /* 0x040fe20000000015 */
[----:B------:R-:W0:Y:S01]  /*4970*/  LDS.64 R44, [R7.X4+0x700] ;  /* 0x00070000072c7984 */ /* 0x000e220000004a00 */
[C---:B------:R-:W-:Y:S02]  /*4980*/  FFMA R73, R32.reuse, R51, R73 ;  /* 0x0000003320497223 */ /* 0x040fe40000000049 */
[C---:B------:R-:W-:Y:S01]  /*4990*/  FFMA R69, R32.reuse, R63, R69 ;  /* 0x0000003f20457223 */ /* 0x040fe20000000045 */
[----:B------:R-:W2:Y:S01]  /*49a0*/  LDS.64 R10, [R7.X4+0x710] ;  /* 0x00071000070a7984 */ /* 0x000ea20000004a00 */
[C---:B------:R-:W-:Y:S02]  /*49b0*/  FFMA R65, R32.reuse, R47, R37 ;  /* 0x0000002f20417223 */ /* 0x040fe40000000025 */
[C---:B------:R-:W-:Y:S01]  /*49c0*/  FFMA R61, R32.reuse, R67, R27 ;  /* 0x00000043203d7223 */ /* 0x040fe2000000001b */
[----:B------:R-:W3:Y:S01]  /*49d0*/  LDS.128 R20, [R8+0x970] ;  /* 0x0009700008147984 */ /* 0x000ee20000000c00 */
[----:B------:R-:W-:-:S02]  /*49e0*/  FFMA R57, R32, R55, R29 ;  /* 0x0000003720397223 */ /* 0x000fc4000000001d */
[----:B------:R-:W-:Y:S01]  /*49f0*/  FFMA R53, R32, R75, R25 ;  /* 0x0000004b20357223 */ /* 0x000fe20000000019 */
[----:B------:R-:W-:Y:S01]  /*4a00*/  LDS.128 R28, [R8+0xa70] ;  /* 0x000a7000081c7984 */ /* 0x000fe20000000c00 */
[-C--:B------:R-:W-:Y:S02]  /*4a10*/  FFMA R72, R59, R33.reuse, R72 ;  /* 0x000000213b487223 */ /* 0x080fe40000000048 */
[-C--:B------:R-:W-:Y:S01]  /*4a20*/  FFMA R82, R51, R33.reuse, R36 ;  /* 0x0000002133527223 */ /* 0x080fe20000000024 */
[----:B------:R-:W4:Y:S01]  /*4a30*/  LDS.128 R24, [R8+0x9f0] ;  /* 0x0009f00008187984 */ /* 0x000f220000000c00 */
[-C--:B------:R-:W-:Y:S02]  /*4a40*/  FFMA R84, R63, R33.reuse, R38 ;  /* 0x000000213f547223 */ /* 0x080fe40000000026 */
[-C--:B------:R-:W-:Y:S01]  /*4a50*/  FFMA R68, R47, R33.reuse, R34 ;  /* 0x000000212f447223 */ /* 0x080fe20000000022 */
[----:B------:R-:W-:Y:S01]  /*4a60*/  LDS.128 R36, [R8+0xb70] ;  /* 0x000b700008247984 */ /* 0x000fe20000000c00 */
[----:B------:R-:W-:-:S02]  /*4a70*/  FFMA R66, R67, R33, R76 ;  /* 0x0000002143427223 */ /* 0x000fc4000000004c */
[-C--:B------:R-:W-:Y:S02]  /*4a80*/  FFMA R62, R55, R33.reuse, R78 ;  /* 0x00000021373e7223 */ /* 0x080fe4000000004e */
[----:B------:R-:W-:Y:S02]  /*4a90*/  FFMA R54, R75, R33, R80 ;  /* 0x000000214b367223 */ /* 0x000fe40000000050 */
[C---:B-1----:R-:W-:Y:S01]  /*4aa0*/  FFMA R91, R48.reuse, R63, R40 ;  /* 0x0000003f305b7223 */ /* 0x042fe20000000028 */
[----:B------:R-:W1:Y:S01]  /*4ab0*/  LDS.128 R32, [R8+0xaf0] ;  /* 0x000af00008207984 */ /* 0x000e620000000c00 */
[C---:B------:R-:W-:Y:S02]  /*4ac0*/  FFMA R93, R48.reuse, R47, R43 ;  /* 0x0000002f305d7223 */ /* 0x040fe4000000002b */
[C---:B------:R-:W-:Y:S02]  /*4ad0*/  FFMA R95, R48.reuse, R67, R42 ;  /* 0x00000043305f7223 */ /* 0x040fe4000000002a */
[----:B------:R-:W-:-:S02]  /*4ae0*/  FFMA R79, R48, R55, R41 ;  /* 0x00000037304f7223 */ /* 0x000fc40000000029 */
[----:B------:R2:W5:Y:S01]  /*4af0*/  LDS.128 R40, [R8+0xbf0] ;  /* 0x000bf00008287984 */ /* 0x0005620000000c00 */
[C---:B------:R-:W-:Y:S02]  /*4b00*/  FFMA R85, R48.reuse, R71, R52 ;  /* 0x0000004730557223 */ /* 0x040fe40000000034 */
[C---:B------:R-:W-:Y:S02]  /*4b10*/  FFMA R87, R48.reuse, R59, R56 ;  /* 0x0000003b30577223 */ /* 0x040fe40000000038 */
[C---:B------:R-:W-:Y:S02]  /*4b20*/  FFMA R89, R48.reuse, R51, R60 ;  /* 0x0000003330597223 */ /* 0x040fe4000000003c */
[----:B------:R-:W-:Y:S02]  /*4b30*/  FFMA R77, R48, R75, R77 ;  /* 0x0000004b304d7223 */ /* 0x000fe4000000004d */
[-C--:B------:R-:W-:Y:S02]  /*4b40*/  FFMA R48, R51, R49.reuse, R50 ;  /* 0x0000003133307223 */ /* 0x080fe40000000032 */
[----:B------:R-:W5:Y:S01]  /*4b50*/  LDS.64 R50, [R7.X4+0x740] ;  /* 0x0007400007327984 */ /* 0x000f620000004a00 */
[----:B------:R-:W-:-:S03]  /*4b60*/  FFMA R52, R47, R49, R46 ;  /* 0x000000312f347223 */ /* 0x000fc6000000002e */
[----:B------:R-:W5:Y:S01]  /*4b70*/  LDS.64 R46, [R7.X4+0x750] ;  /* 0x00075000072e7984 */ /* 0x000f620000004a00 */
[----:B------:R-:W-:Y:S02]  /*4b80*/  FFMA R70, R71, R49, R70 ;  /* 0x0000003147467223 */ /* 0x000fe40000000046 */
[----:B0-----:R-:W-:Y:S02]  /*4b90*/  FFMA R81, R44, R12, R81 ;  /* 0x0000000c2c517223 */ /* 0x001fe40000000051 */
[CC--:B------:R-:W-:Y:S02]  /*4ba0*/  FFMA R74, R12.reuse, R45.reuse, R74 ;  /* 0x0000002d0c4a7223 */ /* 0x0c0fe4000000004a */
[----:B--2---:R-:W-:Y:S02]  /*4bb0*/  FFMA R8, R12, R10, R85 ;  /* 0x0000000a0c087223 */ /* 0x004fe40000000055 */
[----:B------:R-:W-:Y:S02]  /*4bc0*/  FFMA R72, R16, R45, R72 ;  /* 0x0000002d10487223 */ /* 0x000fe40000000048 */
[----:B---3--:R-:W-:-:S02]  /*4bd0*/  FFMA R73, R44, R20, R73 ;  /* 0x000000142c497223 */ /* 0x008fc40000000049 */
[CC--:B------:R-:W-:Y:S02]  /*4be0*/  FFMA R82, R20.reuse, R45.reuse, R82 ;  /* 0x0000002d14527223 */ /* 0x0c0fe40000000052 */
[----:B------:R-:W-:Y:S02]  /*4bf0*/  FFMA R89, R20, R10, R89 ;  /* 0x0000000a14597223 */ /* 0x000fe40000000059 */
[-C--:B----4-:R-:W-:Y:S02]  /*4c00*/  FFMA R84, R24, R45.reuse, R84 ;  /* 0x0000002d18547223 */ /* 0x090fe40000000054 */
[-C--:B------:R-:W-:Y:S02]  /*4c10*/  FFMA R68, R28, R45.reuse, R68 ;  /* 0x0000002d1c447223 */ /* 0x080fe40000000044 */
[-C--:B-1----:R-:W-:Y:S02]  /*4c20*/  FFMA R66, R32, R45.reuse, R66 ;  /* 0x0000002d20427223 */ /* 0x082fe40000000042 */
[----:B------:R-:W-:-:S02]  /*4c30*/  FFMA R62, R36, R45, R62 ;  /* 0x0000002d243e7223 */ /* 0x000fc4000000003e */
[----:B-----5:R-:W-:Y:S02]  /*4c40*/  FFMA R54, R40, R45, R54 ;  /* 0x0000002d28367223 */ /* 0x020fe40000000036 */
[-C--:B------:R-:W-:Y:S02]  /*4c50*/  FFMA R58, R59, R49.reuse, R58 ;  /* 0x000000313b3a7223 */ /* 0x080fe4000000003a */
[-C--:B------:R-:W-:Y:S02]  /*4c60*/  FFMA R64, R63, R49.reuse, R64 ;  /* 0x000000313f407223 */ /* 0x080fe40000000040 */
[-C--:B------:R-:W-:Y:S02]  /*4c70*/  FFMA R86, R67, R49.reuse, R86 ;  /* 0x0000003143567223 */ /* 0x080fe40000000056 */
[-C--:B------:R-:W-:Y:S02]  /*4c80*/  FFMA R88, R55, R49.reuse, R88 ;  /* 0x0000003137587223 */ /* 0x080fe40000000058 */
[----:B------:R-:W-:-:S02]  /*4c90*/  FFMA R90, R75, R49, R90 ;  /* 0x000000314b5a7223 */ /* 0x000fc4000000005a */
[-C--:B------:R-:W-:Y:S02]  /*4ca0*/  FFMA R12, R12, R11.reuse, R70 ;  /* 0x0000000b0c0c7223 */ /* 0x080fe40000000046 */
[----:B------:R-:W-:Y:S02]  /*4cb0*/  FFMA R20, R20, R11, R48 ;  /* 0x0000000b14147223 */ /* 0x000fe40000000030 */
[C---:B------:R-:W-:Y:S01]  /*4cc0*/  FFMA R83, R44.reuse, R16, R83 ;  /* 0x000000102c537223 */ /* 0x040fe20000000053 */
[----:B------:R-:W0:Y:S01]  /*4cd0*/  LDS.64 R48, [R7.X4+0x780] ;  /* 0x0007800007307984 */ /* 0x000e220000004a00 */
[C---:B------:R-:W-:Y:S02]  /*4ce0*/  FFMA R69, R44.reuse, R24, R69 ;  /* 0x000000182c457223 */ /* 0x040fe40000000045 */
[C---:B------:R-:W-:Y:S02]  /*4cf0*/  FFMA R65, R44.reuse, R28, R65 ;  /* 0x0000001c2c417223 */ /* 0x040fe40000000041 */
[----:B------:R-:W-:-:S02]  /*4d00*/  FFMA R61, R44, R32, R61 ;  /* 0x000000202c3d7223 */ /* 0x000fc4000000003d */
[C---:B------:R-:W-:Y:S02]  /*4d10*/  FFMA R57, R44.reuse, R36, R57 ;  /* 0x000000242c397223 */ /* 0x040fe40000000039 */
[----:B------:R-:W-:Y:S02]  /*4d20*/  FFMA R53, R44, R40, R53 ;  /* 0x000000282c357223 */ /* 0x000fe40000000035 */
[----:B------:R-:W1:Y:S01]  /*4d30*/  LDS.64 R44, [R7.X4+0x790] ;  /* 0x00079000072c7984 */ /* 0x000e620000004a00 */
[----:B------:R-:W-:Y:S02]  /*4d40*/  FFMA R87, R16, R10, R87 ;  /* 0x0000000a10577223 */ /* 0x000fe40000000057 */
[-C--:B------:R-:W-:Y:S02]  /*4d50*/  FFMA R74, R13, R51.reuse, R74 ;  /* 0x000000330d4a7223 */ /* 0x080fe4000000004a */
        /* <DEDUP_REMOVED lines=8> */
[CC--:B------:R-:W-:Y:S02]  /*4de0*/  FFMA R91, R24.reuse, R10.reuse, R91 ;  /* 0x0000000a185b7223 */ /* 0x0c0fe4000000005b */
[-C--:B------:R-:W-:Y:S02]  /*4df0*/  FFMA R64, R24, R11.reuse, R64 ;  /* 0x0000000b18407223 */ /* 0x080fe40000000040 */
[CC--:B------:R-:W-:Y:S02]  /*4e00*/  FFMA R93, R28.reuse, R10.reuse, R93 ;  /* 0x0000000a1c5d7223 */ /* 0x0c0fe4000000005d */
[-C--:B------:R-:W-:Y:S02]  /*4e10*/  FFMA R52, R28, R11.reuse, R52 ;  /* 0x0000000b1c347223 */ /* 0x080fe40000000034 */
[C---:B------:R-:W-:Y:S02]  /*4e20*/  FFMA R95, R32.reuse, R10, R95 ;  /* 0x0000000a205f7223 */ /* 0x040fe4000000005f */
[----:B------:R-:W-:-:S02]  /*4e30*/  FFMA R86, R32, R11, R86 ;  /* 0x0000000b20567223 */ /* 0x000fc40000000056 */
[CC--:B------:R-:W-:Y:S02]  /*4e40*/  FFMA R79, R36.reuse, R10.reuse, R79 ;  /* 0x0000000a244f7223 */ /* 0x0c0fe4000000004f */
[-C--:B------:R-:W-:Y:S02]  /*4e50*/  FFMA R88, R36, R11.reuse, R88 ;  /* 0x0000000b24587223 */ /* 0x080fe40000000058 */
[C---:B------:R-:W-:Y:S02]  /*4e60*/  FFMA R77, R40.reuse, R10, R77 ;  /* 0x0000000a284d7223 */ /* 0x040fe4000000004d */
[----:B------:R-:W-:Y:S02]  /*4e70*/  FFMA R90, R40, R11, R90 ;  /* 0x0000000b285a7223 */ /* 0x000fe4000000005a */
[-C--:B------:R-:W-:Y:S01]  /*4e80*/  FFMA R51, R46, R13.reuse, R8 ;  /* 0x0000000d2e337223 */ /* 0x080fe20000000008 */
[----:B------:R-:W2:Y:S01]  /*4e90*/  LDS.64 R10, [R7.X4+0x7c0] ;  /* 0x0007c000070a7984 */ /* 0x000ea20000004a00 */
[----:B------:R-:W-:-:S02]  /*4ea0*/  FFMA R81, R50, R13, R81 ;  /* 0x0000000d32517223 */ /* 0x000fc40000000051 */
[----:B------:R-:W-:Y:S02]  /*4eb0*/  FFMA R8, R13, R47, R12 ;  /* 0x0000002f0d087223 */ /* 0x000fe4000000000c */
[----:B------:R3:W4:Y:S01]  /*4ec0*/  LDS.64 R12, [R7.X4+0x7d0] ;  /* 0x0007d000070c7984 */ /* 0x0007220000004a00 */
[----:B------:R-:W-:-:S04]  /*4ed0*/  IADD3 R6, R6, 0x1, RZ ;  /* 0x0000000106067810 */ /* 0x000fc80007ffe0ff */
[----:B------:R-:W-:Y:S01]  /*4ee0*/  ISETP.GE.U32.AND P0, PT, R6, 0x10, PT ;  /* 0x000000100600780c */ /* 0x000fe20003f06070 */
[C---:B------:R-:W-:Y:S02]  /*4ef0*/  FFMA R73, R50.reuse, R21, R73 ;  /* 0x0000001532497223 */ /* 0x040fe40000000049 */
[C---:B------:R-:W-:Y:S02]  /*4f00*/  FFMA R83, R50.reuse, R17, R83 ;  /* 0x0000001132537223 */ /* 0x040fe40000000053 */
[----:B------:R-:W-:Y:S02]  /*4f10*/  FFMA R69, R50, R25, R69 ;  /* 0x0000001932457223 */ /* 0x000fe40000000045 */
[----:B------:R-:W-:Y:S02]  /*4f20*/  FFMA R87, R46, R17, R87 ;  /* 0x000000112e577223 */ /* 0x000fe40000000057 */
[----:B------:R-:W-:Y:S02]  /*4f30*/  FFMA R16, R17, R47, R16 ;  /* 0x0000002f11107223 */ /* 0x000fe40000000010 */
[----:B------:R-:W-:-:S02]  /*4f40*/  FFMA R65, R50, R29, R65 ;  /* 0x0000001d32417223 */ /* 0x000fc40000000041 */
[----:B------:R-:W-:Y:S02]  /*4f50*/  FFMA R61, R50, R33, R61 ;  /* 0x00000021323d7223 */ /* 0x000fe4000000003d */
[C---:B------:R-:W-:Y:S02]  /*4f60*/  FFMA R89, R46.reuse, R21, R89 ;  /* 0x000000152e597223 */ /* 0x040fe40000000059 */
[C---:B------:R-:W-:Y:S02]  /*4f70*/  FFMA R91, R46.reuse, R25, R91 ;  /* 0x000000192e5b7223 */ /* 0x040fe4000000005b */
[C---:B------:R-:W-:Y:S02]  /*4f80*/  FFMA R93, R46.reuse, R29, R93 ;  /* 0x0000001d2e5d7223 */ /* 0x040fe4000000005d */
[C---:B------:R-:W-:Y:S02]  /*4f90*/  FFMA R95, R46.reuse, R33, R95 ;  /* 0x000000212e5f7223 */ /* 0x040fe4000000005f */
[----:B------:R-:W-:-:S02]  /*4fa0*/  FFMA R79, R46, R37, R79 ;  /* 0x000000252e4f7223 */ /* 0x000fc4000000004f */
[-C--:B------:R-:W-:Y:S02]  /*4fb0*/  FFMA R20, R21, R47.reuse, R20 ;  /* 0x0000002f15147223 */ /* 0x080fe40000000014 */
[----:B------:R-:W-:Y:S02]  /*4fc0*/  FFMA R64, R25, R47, R64 ;  /* 0x0000002f19407223 */ /* 0x000fe40000000040 */
[C---:B------:R-:W-:Y:S02]  /*4fd0*/  FFMA R57, R50.reuse, R37, R57 ;  /* 0x0000002532397223 */ /* 0x040fe40000000039 */
[-C--:B------:R-:W-:Y:S02]  /*4fe0*/  FFMA R53, R50, R41.reuse, R53 ;  /* 0x0000002932357223 */ /* 0x080fe40000000035 */
[----:B------:R-:W-:Y:S02]  /*4ff0*/  FFMA R77, R46, R41, R77 ;  /* 0x000000292e4d7223 */ /* 0x000fe4000000004d */
[----:B------:R-:W-:-:S02]  /*5000*/  FFMA R52, R29, R47, R52 ;  /* 0x0000002f1d347223 */ /* 0x000fc40000000034 */
[-C--:B------:R-:W-:Y:S02]  /*5010*/  FFMA R86, R33, R47.reuse, R86 ;  /* 0x0000002f21567223 */ /* 0x080fe40000000056 */
[-C--:B------:R-:W-:Y:S02]  /*5020*/  FFMA R88, R37, R47.reuse, R88 ;  /* 0x0000002f25587223 */ /* 0x080fe40000000058 */
[----:B------:R-:W-:Y:S02]  /*5030*/  FFMA R90, R41, R47, R90 ;  /* 0x0000002f295a7223 */ /* 0x000fe4000000005a */
[C---:B0-----:R-:W-:Y:S02]  /*5040*/  FFMA R73, R48.reuse, R22, R73 ;  /* 0x0000001630497223 */ /* 0x041fe40000000049 */
[C---:B------:R-:W-:Y:S02]  /*5050*/  FFMA R81, R48.reuse, R14, R81 ;  /* 0x0000000e30517223 */ /* 0x040fe40000000051 */
[----:B------:R-:W-:-:S02]  /*5060*/  FFMA R83, R48, R18, R83 ;  /* 0x0000001230537223 */ /* 0x000fc40000000053 */
[----:B------:R-:W-:Y:S02]  /*5070*/  FFMA R69, R48, R26, R69 ;  /* 0x0000001a30457223 */ /* 0x000fe40000000045 */
[-C--:B------:R-:W-:Y:S02]  /*5080*/  FFMA R74, R14, R49.reuse, R74 ;  /* 0x000000310e4a7223 */ /* 0x080fe4000000004a */
[-C--:B------:R-:W-:Y:S02]  /*5090*/  FFMA R72, R18, R49.reuse, R72 ;  /* 0x0000003112487223 */ /* 0x080fe40000000048 */
[----:B------:R-:W-:Y:S02]  /*50a0*/  FFMA R66, R34, R49, R66 ;  /* 0x0000003122427223 */ /* 0x000fe40000000042 */
[C---:B-1----:R-:W-:Y:S02]  /*50b0*/  FFMA R51, R44.reuse, R14, R51 ;  /* 0x0000000e2c337223 */ /* 0x042fe40000000033 */
[----:B------:R-:W-:-:S02]  /*50c0*/  FFMA R87, R44, R18, R87 ;  /* 0x000000122c577223 */ /* 0x000fc40000000057 */
[-C--:B------:R-:W-:Y:S02]  /*50d0*/  FFMA R8, R14, R45.reuse, R8 ;  /* 0x0000002d0e087223 */ /* 0x080fe40000000008 */
[----:B------:R-:W-:Y:S02]  /*50e0*/  FFMA R16, R18, R45, R16 ;  /* 0x0000002d12107223 */ /* 0x000fe40000000010 */
[C---:B------:R-:W-:Y:S02]  /*50f0*/  FFMA R65, R48.reuse, R30, R65 ;  /* 0x0000001e30417223 */ /* 0x040fe40000000041 */
[----:B------:R-:W-:Y:S02]  /*5100*/  FFMA R61, R48, R34, R61 ;  /* 0x00000022303d7223 */ /* 0x000fe4000000003d */
[-C--:B------:R-:W-:Y:S02]  /*5110*/  FFMA R82, R22, R49.reuse, R82 ;  /* 0x0000003116527223 */ /* 0x080fe40000000052 */
[----:B------:R-:W-:-:S02]  /*5120*/  FFMA R84, R26, R49, R84 ;  /* 0x000000311a547223 */ /* 0x000fc40000000054 */
[----:B------:R-:W-:Y:S02]  /*5130*/  FFMA R62, R38, R49, R62 ;  /* 0x00000031263e7223 */ /* 0x000fe4000000003e */
[C---:B------:R-:W-:Y:S02]  /*5140*/  FFMA R89, R44.reuse, R22, R89 ;  /* 0x000000162c597223 */ /* 0x040fe40000000059 */
[C---:B------:R-:W-:Y:S02]  /*5150*/  FFMA R91, R44.reuse, R26, R91 ;  /* 0x0000001a2c5b7223 */ /* 0x040fe4000000005b */
[C---:B------:R-:W-:Y:S02]  /*5160*/  FFMA R93, R44.reuse, R30, R93 ;  /* 0x0000001e2c5d7223 */ /* 0x040fe4000000005d */
[C---:B------:R-:W-:Y:S02]  /*5170*/  FFMA R95, R44.reuse, R34, R95 ;  /* 0x000000222c5f7223 */ /* 0x040fe4000000005f */
[----:B---3--:R-:W-:-:S02]  /*5180*/  FFMA R7, R44, R38, R79 ;  /* 0x000000262c077223 */ /* 0x008fc4000000004f */
[-C--:B------:R-:W-:Y:S02]  /*5190*/  FFMA R14, R22, R45.reuse, R20 ;  /* 0x0000002d160e7223 */ /* 0x080fe40000000014 */
[----:B------:R-:W-:Y:S02]  /*51a0*/  FFMA R64, R26, R45, R64 ;  /* 0x0000002d1a407223 */ /* 0x000fe40000000040 */
[C---:B------:R-:W-:Y:S02]  /*51b0*/  FFMA R57, R48.reuse, R38, R57 ;  /* 0x0000002630397223 */ /* 0x040fe40000000039 */
[----:B------:R-:W-:Y:S02]  /*51c0*/  FFMA R53, R48, R42, R53 ;  /* 0x0000002a30357223 */ /* 0x000fe40000000035 */
[-C--:B------:R-:W-:Y:S02]  /*51d0*/  FFMA R68, R30, R49.reuse, R68 ;  /* 0x000000311e447223 */ /* 0x080fe40000000044 */
[----:B------:R-:W-:-:S02]  /*51e0*/  FFMA R54, R42, R49, R54 ;  /* 0x000000312a367223 */ /* 0x000fc40000000036 */
[----:B------:R-:W-:Y:S02]  /*51f0*/  FFMA R44, R44, R42, R77 ;  /* 0x0000002a2c2c7223 */ /* 0x000fe4000000004d */
[-C--:B------:R-:W-:Y:S02]  /*5200*/  FFMA R52, R30, R45.reuse, R52 ;  /* 0x0000002d1e347223 */ /* 0x080fe40000000034 */
[-C--:B------:R-:W-:Y:S02]  /*5210*/  FFMA R86, R34, R45.reuse, R86 ;  /* 0x0000002d22567223 */ /* 0x080fe40000000056 */
[-C--:B------:R-:W-:Y:S02]  /*5220*/  FFMA R88, R38, R45.reuse, R88 ;  /* 0x0000002d26587223 */ /* 0x080fe40000000058 */
[----:B------:R-:W-:Y:S02]  /*5230*/  FFMA R90, R42, R45, R90 ;  /* 0x0000002d2a5a7223 */ /* 0x000fe4000000005a */
[----:B--2---:R-:W-:-:S02]  /*5240*/  FFMA R77, R10, R23, R73 ;  /* 0x000000170a4d7223 */ /* 0x004fc40000000049 */
[C---:B------:R-:W-:Y:S02]  /*5250*/  FFMA R33, R10.reuse, R19, R83 ;  /* 0x000000130a217223 */ /* 0x040fe40000000053 */
[----:B------:R-:W-:Y:S02]  /*5260*/  FFMA R73, R10, R27, R69 ;  /* 0x0000001b0a497223 */ /* 0x000fe40000000045 */
[-C--:B------:R-:W-:Y:S02]  /*5270*/  FFMA R32, R19, R11.reuse, R72 ;  /* 0x0000000b13207223 */ /* 0x080fe40000000048 */
[----:B------:R-:W-:Y:S02]  /*5280*/  FFMA R22, R35, R11, R66 ;  /* 0x0000000b23167223 */ /* 0x000fe40000000042 */
[----:B----4-:R-:W-:Y:S02]  /*5290*/  FFMA R37, R12, R19, R87 ;  /* 0x000000130c257223 */ /* 0x010fe40000000057 */
[----:B------:R-:W-:-:S02]  /*52a0*/  FFMA R34, R19, R13, R16 ;  /* 0x0000000d13227223 */ /* 0x000fc40000000010 */
[C---:B------:R-:W-:Y:S02]  /*52b0*/  FFMA R29, R10.reuse, R15, R81 ;  /* 0x0000000f0a1d7223 */ /* 0x040fe40000000051 */
[C---:B------:R-:W-:Y:S02]  /*52c0*/  FFMA R69, R10.reuse, R31, R65 ;  /* 0x0000001f0a457223 */ /* 0x040fe40000000041 */
[----:B------:R-:W-:Y:S02]  /*52d0*/  FFMA R25, R10, R35, R61 ;  /* 0x000000230a197223 */ /* 0x000fe4000000003d */
[-C--:B------:R-:W-:Y:S02]  /*52e0*/  FFMA R18, R23, R11.reuse, R82 ;  /* 0x0000000b17127223 */ /* 0x080fe40000000052 */
[-C--:B------:R-:W-:Y:S02]  /*52f0*/  FFMA R60, R27, R11.reuse, R84 ;  /* 0x0000000b1b3c7223 */ /* 0x080fe40000000054 */
[----:B------:R-:W-:-:S02]  /*5300*/  FFMA R20, R39, R11, R62 ;  /* 0x0000000b27147223 */ /* 0x000fc4000000003e */
[C---:B------:R-:W-:Y:S02]  /*5310*/  FFMA R79, R12.reuse, R23, R89 ;  /* 0x000000170c4f7223 */ /* 0x040fe40000000059 */
[----:B------:R-:W-:Y:S02]  /*5320*/  FFMA R75, R12, R27, R91 ;  /* 0x0000001b0c4b7223 */ /* 0x000fe4000000005b */
[-C--:B------:R-:W-:Y:S02]  /*5330*/  FFMA R19, R23, R13.reuse, R14 ;  /* 0x0000000d17137223 */ /* 0x080fe4000000000e */
[----:B------:R-:W-:Y:S02]  /*5340*/  FFMA R66, R27, R13, R64 ;  /* 0x0000000d1b427223 */ /* 0x000fe40000000040 */
[C---:B------:R-:W-:Y:S02]  /*5350*/  FFMA R21, R10.reuse, R39, R57 ;  /* 0x000000270a157223 */ /* 0x040fe40000000039 */
[----:B------:R-:W-:-:S02]  /*5360*/  FFMA R61, R10, R43, R53 ;  /* 0x0000002b0a3d7223 */ /* 0x000fc40000000035 */
[-C--:B------:R-:W-:Y:S02]  /*5370*/  FFMA R28, R15, R11.reuse, R74 ;  /* 0x0000000b0f1c7223 */ /* 0x080fe4000000004a */
[-C--:B------:R-:W-:Y:S02]  /*5380*/  FFMA R26, R31, R11.reuse, R68 ;  /* 0x0000000b1f1a7223 */ /* 0x080fe40000000044 */
[----:B------:R-:W-:Y:S02]  /*5390*/  FFMA R24, R43, R11, R54 ;  /* 0x0000000b2b187223 */ /* 0x000fe40000000036 */
        /* <DEDUP_REMOVED lines=9> */
[----:B------:R-:W-:Y:S01]  /*5430*/  FFMA R27, R43, R13, R90 ;  /* 0x0000000d2b1b7223 */ /* 0x000fe2000000005a */
[----:B------:R-:W-:Y:S01]  /*5440*/  @P0 CALL.REL.NOINC `(.L_x_0) ;  /* 0x0000001000000944 */ /* 0x000fe20003c00000 */
[----:B------:R-:W-:Y:S05]  /*5450*/  BRA `(.L_x_1) ;  /* 0xffffae1000007947 */ /* 0x000fea000383ffff */
.L_x_0:
[----:B------:R-:W-:Y:S02]  /*5460*/  SHF.R.S32.HI R5, RZ, 0x2, R0 ;  /* 0x00000002ff057819 */ /* 0x000fe40000011400 */
[----:B------:R-:W-:-:S03]  /*5470*/  LOP3.LUT R0, R0, 0x2, RZ, 0xc0, !PT ;  /* 0x0000000200007812 */ /* 0x000fc600078ec0ff */
[----:B------:R-:W-:Y:S01]  /*5480*/  IMAD R2, R5, 0x38, R2 ;  /* 0x0000003805027824 */ /* 0x000fe200078e0202 */
[----:B------:R-:W-:-:S03]  /*5490*/  SHF.R.U32.HI R0, RZ, 0x1, R0 ;  /* 0x00000001ff007819 */ /* 0x000fc60000011600 */
[----:B------:R-:W-:-:S05]  /*54a0*/  IMAD R3, R2, 0x1c, R3 ;  /* 0x0000001c02037824 */ /* 0x000fca00078e0203 */
[----:B------:R-:W-:-:S05]  /*54b0*/  LEA R3, R3, R4, 0x2 ;  /* 0x0000000403037211 */ /* 0x000fca00078e10ff */
[----:B------:R-:W-:-:S04]  /*54c0*/  IMAD R0, R0, 0x38, R3 ;  /* 0x0000003800007824 */ /* 0x000fc800078e0203 */
[----:B------:R-:W-:-:S05]  /*54d0*/  IMAD.WIDE R2, R0, R9, c[0x0][0x170] ;  /* 0x00005c0000027625 */ /* 0x000fca00078e0209 */
[----:B------:R-:W-:Y:S04]  /*54e0*/  STG.E [R2.64], R29 ;  /* 0x0000001d02007986 */ /* 0x000fe8000c101904 */
[----:B------:R-:W-:Y:S04]  /*54f0*/  STG.E [R2.64+0x4], R28 ;  /* 0x0000041c02007986 */ /* 0x000fe8000c101904 */
        /* <DEDUP_REMOVED lines=29> */
[----:B------:R-:W-:Y:S01]  /*56d0*/  STG.E [R2.64+0x5634], R27 ;  /* 0x0056341b02007986 */ /* 0x000fe2000c101904 */
[----:B------:R-:W-:Y:S05]  /*56e0*/  EXIT ;  /* 0x000000000000794d */ /* 0x000fea0003800000 */
.L_x_2:
[----:B------:R-:W-:-:S00]  /*56f0*/  BRA `(.L_x_2) ;  /* 0xfffffff000007947 */ /* 0x000fc0000383ffff */
[----:B------:R-:W-:-:S00]  /*5700*/  NOP ;  /* 0x0000000000007918 */ /* 0x000fc00000000000 */
[----:B------:R-:W-:-:S00]  /*5710*/  NOP ;  /* 0x0000000000007918 */ /* 0x000fc00000000000 */
[----:B------:R-:W-:-:S00]  /*5720*/  NOP ;  /* 0x0000000000007918 */ /* 0x000fc00000000000 */
[----:B------:R-:W-:-:S00]  /*5730*/  NOP ;  /* 0x0000000000007918 */ /* 0x000fc00000000000 */
[----:B------:R-:W-:-:S00]  /*5740*/  NOP ;  /* 0x0000000000007918 */ /* 0x000fc00000000000 */
[----:B------:R-:W-:-:S00]  /*5750*/  NOP ;  /* 0x0000000000007918 */ /* 0x000fc00000000000 */
[----:B------:R-:W-:-:S00]  /*5760*/  NOP ;  /* 0x0000000000007918 */ /* 0x000fc00000000000 */
[----:B------:R-:W-:-:S00]  /*5770*/  NOP ;  /* 0x0000000000007918 */ /* 0x000fc00000000000 */
.L_x_3:


//--------------------- .nv.shared.candidate4     --------------------------
	.section	.nv.shared.candidate4,"aw",@nobits
	.align	4
.nv.shared.candidate4:
	.zero		34816
